//
// Generated by NVIDIA NVVM Compiler
//
// Compiler Build ID: CL-36424714
// Cuda compilation tools, release 13.0, V13.0.88
// Based on NVVM 20.0.0
//

.version 9.0
.target sm_100
.address_size 64

	// .globl	sim_drift
.global .align 4 .b8 precalc_xorwow_matrix[102400];
.global .align 4 .b8 precalc_xorwow_offset_matrix[102400];
.global .align 4 .b8 mrg32k3aM1[2304];
.global .align 4 .b8 mrg32k3aM2[2304];
.global .align 4 .b8 mrg32k3aM1SubSeq[2016];
.global .align 4 .b8 mrg32k3aM2SubSeq[2016];
.global .align 4 .b8 mrg32k3aM1Seq[2304];
.global .align 4 .b8 mrg32k3aM2Seq[2304];
.const .align 8 .b8 __cr_lgamma_table[72];

.visible .entry sim_drift(
	.param .u64 .ptr .align 1 sim_drift_param_0,
	.param .f32 sim_drift_param_1,
	.param .f32 sim_drift_param_2,
	.param .f32 sim_drift_param_3,
	.param .f32 sim_drift_param_4,
	.param .f32 sim_drift_param_5,
	.param .f32 sim_drift_param_6,
	.param .f32 sim_drift_param_7,
	.param .f32 sim_drift_param_8,
	.param .f32 sim_drift_param_9,
	.param .u64 .ptr .align 1 sim_drift_param_10
)
{
	.reg .pred 	%p<13>;
	.reg .b32 	%r<102>;
	.reg .b32 	%f<79>;
	.reg .b64 	%rd<9>;
	.reg .b64 	%fd<2>;

	ld.param.u64 	%rd3, [sim_drift_param_0];
	ld.param.f32 	%f18, [sim_drift_param_1];
	ld.param.f32 	%f19, [sim_drift_param_2];
	ld.param.f32 	%f20, [sim_drift_param_3];
	ld.param.f32 	%f23, [sim_drift_param_4];
	ld.param.f32 	%f24, [sim_drift_param_5];
	ld.param.f32 	%f25, [sim_drift_param_6];
	ld.param.f32 	%f26, [sim_drift_param_7];
	ld.param.f32 	%f21, [sim_drift_param_8];
	ld.param.f32 	%f22, [sim_drift_param_9];
	ld.param.u64 	%rd2, [sim_drift_param_10];
	cvta.to.global.u64 	%rd4, %rd3;
	mov.u32 	%r35, %ctaid.x;
	mov.u32 	%r36, %ntid.x;
	mov.u32 	%r37, %tid.x;
	mad.lo.s32 	%r1, %r35, %r36, %r37;
	mul.wide.s32 	%rd5, %r1, 48;
	add.s64 	%rd1, %rd4, %rd5;
	ld.global.v2.u32 	{%r2, %r38}, [%rd1];
	ld.global.v2.u32 	{%r39, %r3}, [%rd1+8];
	ld.global.v2.u32 	{%r4, %r100}, [%rd1+16];
	ld.global.v2.u32 	{%r6, %r7}, [%rd1+24];
	ld.global.f64 	%fd1, [%rd1+40];
	shr.u32 	%r40, %r38, 2;
	xor.b32  	%r41, %r40, %r38;
	shl.b32 	%r42, %r100, 4;
	shl.b32 	%r43, %r41, 1;
	xor.b32  	%r44, %r42, %r43;
	xor.b32  	%r45, %r44, %r100;
	xor.b32  	%r99, %r45, %r41;
	add.s32 	%r46, %r2, %r99;
	add.s32 	%r47, %r46, 362437;
	cvt.rn.f32.u32 	%f27, %r47;
	fma.rn.f32 	%f28, %f27, 0f2F800000, 0f2F000000;
	mul.f32 	%f29, %f26, 0f3F000000;
	sub.f32 	%f30, %f25, %f29;
	fma.rn.f32 	%f78, %f26, %f28, %f30;
	shr.u32 	%r48, %r39, 2;
	xor.b32  	%r49, %r48, %r39;
	shl.b32 	%r50, %r99, 4;
	shl.b32 	%r51, %r49, 1;
	xor.b32  	%r52, %r51, %r50;
	xor.b32  	%r53, %r52, %r49;
	xor.b32  	%r98, %r53, %r99;
	add.s32 	%r101, %r2, 724874;
	add.s32 	%r54, %r98, %r101;
	cvt.rn.f32.u32 	%f31, %r54;
	fma.rn.f32 	%f32, %f31, 0f2F800000, 0f2F000000;
	mul.f32 	%f33, %f24, 0f3F000000;
	sub.f32 	%f34, %f23, %f33;
	fma.rn.f32 	%f35, %f24, %f32, %f34;
	mul.f32 	%f77, %f20, %f35;
	setp.eq.s32 	%p1, %r6, 1;
	@%p1 bra 	$L__BB0_2;
	shr.u32 	%r56, %r3, 2;
	xor.b32  	%r57, %r56, %r3;
	shl.b32 	%r58, %r98, 4;
	shl.b32 	%r59, %r57, 1;
	xor.b32  	%r60, %r59, %r58;
	xor.b32  	%r61, %r60, %r57;
	xor.b32  	%r97, %r61, %r98;
	add.s32 	%r62, %r2, %r97;
	add.s32 	%r63, %r62, 1087311;
	shr.u32 	%r64, %r4, 2;
	xor.b32  	%r65, %r64, %r4;
	shl.b32 	%r66, %r97, 4;
	shl.b32 	%r67, %r65, 1;
	xor.b32  	%r68, %r67, %r66;
	xor.b32  	%r69, %r68, %r65;
	xor.b32  	%r96, %r69, %r97;
	add.s32 	%r101, %r2, 1449748;
	add.s32 	%r70, %r96, %r101;
	cvt.rn.f32.u32 	%f36, %r63;
	fma.rn.f32 	%f37, %f36, 0f2F800000, 0f2F000000;
	cvt.rn.f32.u32 	%f38, %r70;
	fma.rn.f32 	%f39, %f38, 0f30C90FDB, 0f30490FDB;
	setp.lt.f32 	%p2, %f37, 0f00800000;
	mul.f32 	%f40, %f37, 0f4B000000;
	selp.f32 	%f41, %f40, %f37, %p2;
	selp.f32 	%f42, 0fC1B80000, 0f00000000, %p2;
	mov.b32 	%r71, %f41;
	add.s32 	%r72, %r71, -1059760811;
	and.b32  	%r73, %r72, -8388608;
	sub.s32 	%r74, %r71, %r73;
	mov.b32 	%f43, %r74;
	cvt.rn.f32.s32 	%f44, %r73;
	fma.rn.f32 	%f45, %f44, 0f34000000, %f42;
	add.f32 	%f46, %f43, 0fBF800000;
	fma.rn.f32 	%f47, %f46, 0fBE055027, 0f3E1039F6;
	fma.rn.f32 	%f48, %f47, %f46, 0fBDF8CDCC;
	fma.rn.f32 	%f49, %f48, %f46, 0f3E0F2955;
	fma.rn.f32 	%f50, %f49, %f46, 0fBE2AD8B9;
	fma.rn.f32 	%f51, %f50, %f46, 0f3E4CED0B;
	fma.rn.f32 	%f52, %f51, %f46, 0fBE7FFF22;
	fma.rn.f32 	%f53, %f52, %f46, 0f3EAAAA78;
	fma.rn.f32 	%f54, %f53, %f46, 0fBF000000;
	mul.f32 	%f55, %f46, %f54;
	fma.rn.f32 	%f56, %f55, %f46, %f46;
	fma.rn.f32 	%f57, %f45, 0f3F317218, %f56;
	setp.gt.u32 	%p3, %r71, 2139095039;
	fma.rn.f32 	%f58, %f41, 0f7F800000, 0f7F800000;
	selp.f32 	%f59, %f58, %f57, %p3;
	setp.eq.f32 	%p4, %f41, 0f00000000;
	mul.f32 	%f60, %f59, 0fC0000000;
	selp.f32 	%f61, 0f7F800000, %f60, %p4;
	sqrt.rn.f32 	%f62, %f61;
	sin.approx.f32 	%f63, %f39;
	cos.approx.f32 	%f64, %f39;
	mul.f32 	%f74, %f62, %f63;
	mul.f32 	%f73, %f62, %f64;
	mov.b32 	%r83, 1;
	bra.uni 	$L__BB0_3;
$L__BB0_2:
	ld.global.f32 	%f73, [%rd1+32];
	mov.b32 	%r83, 0;
	mov.u32 	%r96, %r98;
	mov.u32 	%r97, %r99;
	mov.u32 	%r98, %r100;
	mov.u32 	%r99, %r4;
	mov.u32 	%r100, %r3;
	mov.f32 	%f74, %f73;
$L__BB0_3:
	fma.rn.f32 	%f65, %f19, %f74, %f18;
	sqrt.rn.f32 	%f66, %f21;
	div.rn.f32 	%f67, %f66, %f22;
	fma.rn.f32 	%f8, %f67, %f65, 0f3F800000;
	mul.f32 	%f9, %f22, %f66;
	setp.leu.f32 	%p5, %f77, 0f00000000;
	setp.geu.f32 	%p6, %f77, %f20;
	or.pred  	%p7, %p5, %p6;
	@%p7 bra 	$L__BB0_6;
	neg.f32 	%f10, %f9;
	mul.f32 	%f11, %f8, 0f3F000000;
	mov.u32 	%r95, %r100;
$L__BB0_5:
	mov.u32 	%r100, %r99;
	mov.u32 	%r99, %r98;
	mov.u32 	%r98, %r97;
	mov.u32 	%r97, %r96;
	shr.u32 	%r76, %r95, 2;
	xor.b32  	%r77, %r76, %r95;
	shl.b32 	%r78, %r97, 4;
	shl.b32 	%r79, %r77, 1;
	xor.b32  	%r80, %r78, %r79;
	xor.b32  	%r81, %r80, %r97;
	xor.b32  	%r96, %r81, %r77;
	add.s32 	%r101, %r101, 362437;
	add.s32 	%r82, %r96, %r101;
	cvt.rn.f32.u32 	%f68, %r82;
	fma.rn.f32 	%f69, %f68, 0f2F800000, 0f2F000000;
	setp.lt.f32 	%p8, %f69, %f11;
	selp.f32 	%f70, %f9, %f10, %p8;
	add.f32 	%f77, %f77, %f70;
	add.f32 	%f78, %f21, %f78;
	setp.gt.f32 	%p9, %f77, 0f00000000;
	setp.lt.f32 	%p10, %f77, %f20;
	and.pred  	%p11, %p9, %p10;
	mov.u32 	%r95, %r100;
	@%p11 bra 	$L__BB0_5;
$L__BB0_6:
	st.global.v2.u32 	[%rd1], {%r101, %r100};
	st.global.v2.u32 	[%rd1+8], {%r99, %r98};
	st.global.v2.u32 	[%rd1+16], {%r97, %r96};
	st.global.v2.u32 	[%rd1+24], {%r83, %r7};
	st.global.f32 	[%rd1+32], %f73;
	st.global.f64 	[%rd1+40], %fd1;
	setp.gtu.f32 	%p12, %f77, 0f00000000;
	neg.f32 	%f71, %f78;
	selp.f32 	%f72, %f78, %f71, %p12;
	cvta.to.global.u64 	%rd6, %rd2;
	mul.wide.s32 	%rd7, %r1, 4;
	add.s64 	%rd8, %rd6, %rd7;
	st.global.f32 	[%rd8], %f72;
	ret;

}
	// .globl	sim_drift_var_thresh
.visible .entry sim_drift_var_thresh(
	.param .u64 .ptr .align 1 sim_drift_var_thresh_param_0,
	.param .f32 sim_drift_var_thresh_param_1,
	.param .f32 sim_drift_var_thresh_param_2,
	.param .u64 .ptr .align 1 sim_drift_var_thresh_param_3,
	.param .f32 sim_drift_var_thresh_param_4,
	.param .f32 sim_drift_var_thresh_param_5,
	.param .f32 sim_drift_var_thresh_param_6,
	.param .f32 sim_drift_var_thresh_param_7,
	.param .f32 sim_drift_var_thresh_param_8,
	.param .f32 sim_drift_var_thresh_param_9,
	.param .u32 sim_drift_var_thresh_param_10,
	.param .u64 .ptr .align 1 sim_drift_var_thresh_param_11
)
{
	.reg .pred 	%p<13>;
	.reg .b32 	%r<107>;
	.reg .b32 	%f<87>;
	.reg .b64 	%rd<14>;
	.reg .b64 	%fd<2>;

	ld.param.u64 	%rd4, [sim_drift_var_thresh_param_0];
	ld.param.u64 	%rd5, [sim_drift_var_thresh_param_3];
	ld.param.f32 	%f23, [sim_drift_var_thresh_param_4];
	ld.param.f32 	%f24, [sim_drift_var_thresh_param_5];
	ld.param.f32 	%f25, [sim_drift_var_thresh_param_6];
	ld.param.f32 	%f26, [sim_drift_var_thresh_param_7];
	ld.param.f32 	%f21, [sim_drift_var_thresh_param_8];
	ld.param.f32 	%f22, [sim_drift_var_thresh_param_9];
	ld.param.u32 	%r37, [sim_drift_var_thresh_param_10];
	cvta.to.global.u64 	%rd1, %rd5;
	cvta.to.global.u64 	%rd6, %rd4;
	mov.u32 	%r38, %ctaid.x;
	mov.u32 	%r39, %ntid.x;
	mov.u32 	%r40, %tid.x;
	mad.lo.s32 	%r1, %r38, %r39, %r40;
	mul.wide.s32 	%rd7, %r1, 48;
	add.s64 	%rd2, %rd6, %rd7;
	ld.global.v2.u32 	{%r2, %r41}, [%rd2];
	ld.global.v2.u32 	{%r42, %r3}, [%rd2+8];
	ld.global.v2.u32 	{%r4, %r105}, [%rd2+16];
	ld.global.v2.u32 	{%r6, %r7}, [%rd2+24];
	ld.global.f64 	%fd1, [%rd2+40];
	shr.u32 	%r43, %r41, 2;
	xor.b32  	%r44, %r43, %r41;
	shl.b32 	%r45, %r105, 4;
	shl.b32 	%r46, %r44, 1;
	xor.b32  	%r47, %r45, %r46;
	xor.b32  	%r48, %r47, %r105;
	xor.b32  	%r104, %r48, %r44;
	add.s32 	%r49, %r2, %r104;
	add.s32 	%r50, %r49, 362437;
	cvt.rn.f32.u32 	%f27, %r50;
	fma.rn.f32 	%f28, %f27, 0f2F800000, 0f2F000000;
	mul.f32 	%f29, %f26, 0f3F000000;
	sub.f32 	%f30, %f25, %f29;
	fma.rn.f32 	%f1, %f26, %f28, %f30;
	shr.u32 	%r51, %r42, 2;
	xor.b32  	%r52, %r51, %r42;
	shl.b32 	%r53, %r104, 4;
	shl.b32 	%r54, %r52, 1;
	xor.b32  	%r55, %r54, %r53;
	xor.b32  	%r56, %r55, %r52;
	xor.b32  	%r103, %r56, %r104;
	add.s32 	%r106, %r2, 724874;
	add.s32 	%r57, %r103, %r106;
	cvt.rn.f32.u32 	%f31, %r57;
	fma.rn.f32 	%f32, %f31, 0f2F800000, 0f2F000000;
	mul.f32 	%f33, %f24, 0f3F000000;
	sub.f32 	%f34, %f23, %f33;
	fma.rn.f32 	%f85, %f24, %f32, %f34;
	setp.eq.s32 	%p1, %r6, 1;
	@%p1 bra 	$L__BB1_2;
	shr.u32 	%r59, %r3, 2;
	xor.b32  	%r60, %r59, %r3;
	shl.b32 	%r61, %r103, 4;
	shl.b32 	%r62, %r60, 1;
	xor.b32  	%r63, %r62, %r61;
	xor.b32  	%r64, %r63, %r60;
	xor.b32  	%r102, %r64, %r103;
	add.s32 	%r65, %r2, %r102;
	add.s32 	%r66, %r65, 1087311;
	shr.u32 	%r67, %r4, 2;
	xor.b32  	%r68, %r67, %r4;
	shl.b32 	%r69, %r102, 4;
	shl.b32 	%r70, %r68, 1;
	xor.b32  	%r71, %r70, %r69;
	xor.b32  	%r72, %r71, %r68;
	xor.b32  	%r101, %r72, %r102;
	add.s32 	%r106, %r2, 1449748;
	add.s32 	%r73, %r101, %r106;
	cvt.rn.f32.u32 	%f35, %r66;
	fma.rn.f32 	%f36, %f35, 0f2F800000, 0f2F000000;
	cvt.rn.f32.u32 	%f37, %r73;
	fma.rn.f32 	%f38, %f37, 0f30C90FDB, 0f30490FDB;
	setp.lt.f32 	%p2, %f36, 0f00800000;
	mul.f32 	%f39, %f36, 0f4B000000;
	selp.f32 	%f40, %f39, %f36, %p2;
	selp.f32 	%f41, 0fC1B80000, 0f00000000, %p2;
	mov.b32 	%r74, %f40;
	add.s32 	%r75, %r74, -1059760811;
	and.b32  	%r76, %r75, -8388608;
	sub.s32 	%r77, %r74, %r76;
	mov.b32 	%f42, %r77;
	cvt.rn.f32.s32 	%f43, %r76;
	fma.rn.f32 	%f44, %f43, 0f34000000, %f41;
	add.f32 	%f45, %f42, 0fBF800000;
	fma.rn.f32 	%f46, %f45, 0fBE055027, 0f3E1039F6;
	fma.rn.f32 	%f47, %f46, %f45, 0fBDF8CDCC;
	fma.rn.f32 	%f48, %f47, %f45, 0f3E0F2955;
	fma.rn.f32 	%f49, %f48, %f45, 0fBE2AD8B9;
	fma.rn.f32 	%f50, %f49, %f45, 0f3E4CED0B;
	fma.rn.f32 	%f51, %f50, %f45, 0fBE7FFF22;
	fma.rn.f32 	%f52, %f51, %f45, 0f3EAAAA78;
	fma.rn.f32 	%f53, %f52, %f45, 0fBF000000;
	mul.f32 	%f54, %f45, %f53;
	fma.rn.f32 	%f55, %f54, %f45, %f45;
	fma.rn.f32 	%f56, %f44, 0f3F317218, %f55;
	setp.gt.u32 	%p3, %r74, 2139095039;
	fma.rn.f32 	%f57, %f40, 0f7F800000, 0f7F800000;
	selp.f32 	%f58, %f57, %f56, %p3;
	setp.eq.f32 	%p4, %f40, 0f00000000;
	mul.f32 	%f59, %f58, 0fC0000000;
	selp.f32 	%f60, 0f7F800000, %f59, %p4;
	sqrt.rn.f32 	%f61, %f60;
	sin.approx.f32 	%f62, %f38;
	cos.approx.f32 	%f63, %f38;
	mul.f32 	%f82, %f61, %f62;
	mul.f32 	%f81, %f61, %f63;
	mov.b32 	%r87, 1;
	bra.uni 	$L__BB1_3;
$L__BB1_2:
	ld.global.f32 	%f81, [%rd2+32];
	mov.b32 	%r87, 0;
	mov.u32 	%r101, %r103;
	mov.u32 	%r102, %r104;
	mov.u32 	%r103, %r105;
	mov.u32 	%r104, %r4;
	mov.u32 	%r105, %r3;
	mov.f32 	%f82, %f81;
$L__BB1_3:
	ld.param.f32 	%f80, [sim_drift_var_thresh_param_2];
	ld.param.f32 	%f79, [sim_drift_var_thresh_param_1];
	fma.rn.f32 	%f65, %f80, %f82, %f79;
	sqrt.rn.f32 	%f66, %f21;
	div.rn.f32 	%f67, %f66, %f22;
	fma.rn.f32 	%f8, %f67, %f65, 0f3F800000;
	mul.f32 	%f9, %f22, %f66;
	abs.f32 	%f68, %f85;
	ld.global.f32 	%f69, [%rd1];
	setp.geu.f32 	%p5, %f68, %f69;
	setp.lt.s32 	%p6, %r37, 1;
	mov.f32 	%f86, 0f00000000;
	or.pred  	%p7, %p6, %p5;
	@%p7 bra 	$L__BB1_6;
	neg.f32 	%f10, %f9;
	cvt.rn.f32.s32 	%f11, %r37;
	mul.f32 	%f12, %f8, 0f3F000000;
	mov.f32 	%f86, 0f00000000;
	mov.b32 	%r94, 0;
	mov.u32 	%r100, %r105;
$L__BB1_5:
	mov.u32 	%r105, %r104;
	mov.u32 	%r104, %r103;
	mov.u32 	%r103, %r102;
	mov.u32 	%r102, %r101;
	shr.u32 	%r80, %r100, 2;
	xor.b32  	%r81, %r80, %r100;
	shl.b32 	%r82, %r102, 4;
	shl.b32 	%r83, %r81, 1;
	xor.b32  	%r84, %r82, %r83;
	xor.b32  	%r85, %r84, %r102;
	xor.b32  	%r101, %r85, %r81;
	add.s32 	%r106, %r106, 362437;
	add.s32 	%r86, %r101, %r106;
	cvt.rn.f32.u32 	%f71, %r86;
	fma.rn.f32 	%f72, %f71, 0f2F800000, 0f2F000000;
	setp.lt.f32 	%p8, %f72, %f12;
	selp.f32 	%f73, %f9, %f10, %p8;
	add.f32 	%f85, %f85, %f73;
	add.f32 	%f86, %f21, %f86;
	add.s32 	%r30, %r94, 1;
	abs.f32 	%f74, %f85;
	mul.wide.u32 	%rd8, %r94, 4;
	add.s64 	%rd9, %rd1, %rd8;
	ld.global.f32 	%f75, [%rd9+4];
	setp.lt.f32 	%p9, %f74, %f75;
	setp.lt.f32 	%p10, %f86, %f11;
	and.pred  	%p11, %p10, %p9;
	mov.u32 	%r94, %r30;
	mov.u32 	%r100, %r105;
	@%p11 bra 	$L__BB1_5;
$L__BB1_6:
	ld.param.u64 	%rd13, [sim_drift_var_thresh_param_11];
	add.f32 	%f76, %f1, %f86;
	st.global.v2.u32 	[%rd2], {%r106, %r105};
	st.global.v2.u32 	[%rd2+8], {%r104, %r103};
	st.global.v2.u32 	[%rd2+16], {%r102, %r101};
	st.global.v2.u32 	[%rd2+24], {%r87, %r7};
	st.global.f32 	[%rd2+32], %f81;
	st.global.f64 	[%rd2+40], %fd1;
	setp.gtu.f32 	%p12, %f85, 0f00000000;
	neg.f32 	%f77, %f76;
	selp.f32 	%f78, %f76, %f77, %p12;
	cvta.to.global.u64 	%rd10, %rd13;
	mul.wide.s32 	%rd11, %r1, 4;
	add.s64 	%rd12, %rd10, %rd11;
	st.global.f32 	[%rd12], %f78;
	ret;

}
	// .globl	fill_normal
.visible .entry fill_normal(
	.param .u64 .ptr .align 1 fill_normal_param_0,
	.param .u64 .ptr .align 1 fill_normal_param_1
)
{
	.reg .pred 	%p<5>;
	.reg .b32 	%r<51>;
	.reg .b32 	%f<37>;
	.reg .b64 	%rd<9>;
	.reg .b64 	%fd<2>;

	ld.param.u64 	%rd3, [fill_normal_param_0];
	ld.param.u64 	%rd2, [fill_normal_param_1];
	cvta.to.global.u64 	%rd4, %rd3;
	mov.u32 	%r20, %ctaid.x;
	mov.u32 	%r21, %ntid.x;
	mov.u32 	%r22, %tid.x;
	mad.lo.s32 	%r1, %r20, %r21, %r22;
	mul.wide.s32 	%rd5, %r1, 48;
	add.s64 	%rd1, %rd4, %rd5;
	ld.global.v2.u32 	{%r50, %r3}, [%rd1];
	ld.global.v2.u32 	{%r4, %r49}, [%rd1+8];
	ld.global.v2.u32 	{%r48, %r47}, [%rd1+16];
	ld.global.v2.u32 	{%r8, %r9}, [%rd1+24];
	ld.global.f64 	%fd1, [%rd1+40];
	setp.eq.s32 	%p1, %r8, 1;
	@%p1 bra 	$L__BB2_2;
	shr.u32 	%r24, %r3, 2;
	xor.b32  	%r25, %r24, %r3;
	shl.b32 	%r26, %r47, 4;
	shl.b32 	%r27, %r25, 1;
	xor.b32  	%r28, %r26, %r27;
	xor.b32  	%r29, %r28, %r47;
	xor.b32  	%r46, %r29, %r25;
	add.s32 	%r30, %r50, %r46;
	add.s32 	%r31, %r30, 362437;
	shr.u32 	%r32, %r4, 2;
	xor.b32  	%r33, %r32, %r4;
	shl.b32 	%r34, %r46, 4;
	shl.b32 	%r35, %r33, 1;
	xor.b32  	%r36, %r35, %r34;
	xor.b32  	%r37, %r36, %r33;
	xor.b32  	%r45, %r37, %r46;
	add.s32 	%r50, %r50, 724874;
	add.s32 	%r38, %r45, %r50;
	cvt.rn.f32.u32 	%f6, %r31;
	fma.rn.f32 	%f7, %f6, 0f2F800000, 0f2F000000;
	cvt.rn.f32.u32 	%f8, %r38;
	fma.rn.f32 	%f9, %f8, 0f30C90FDB, 0f30490FDB;
	setp.lt.f32 	%p2, %f7, 0f00800000;
	mul.f32 	%f10, %f7, 0f4B000000;
	selp.f32 	%f11, %f10, %f7, %p2;
	selp.f32 	%f12, 0fC1B80000, 0f00000000, %p2;
	mov.b32 	%r39, %f11;
	add.s32 	%r40, %r39, -1059760811;
	and.b32  	%r41, %r40, -8388608;
	sub.s32 	%r42, %r39, %r41;
	mov.b32 	%f13, %r42;
	cvt.rn.f32.s32 	%f14, %r41;
	fma.rn.f32 	%f15, %f14, 0f34000000, %f12;
	add.f32 	%f16, %f13, 0fBF800000;
	fma.rn.f32 	%f17, %f16, 0fBE055027, 0f3E1039F6;
	fma.rn.f32 	%f18, %f17, %f16, 0fBDF8CDCC;
	fma.rn.f32 	%f19, %f18, %f16, 0f3E0F2955;
	fma.rn.f32 	%f20, %f19, %f16, 0fBE2AD8B9;
	fma.rn.f32 	%f21, %f20, %f16, 0f3E4CED0B;
	fma.rn.f32 	%f22, %f21, %f16, 0fBE7FFF22;
	fma.rn.f32 	%f23, %f22, %f16, 0f3EAAAA78;
	fma.rn.f32 	%f24, %f23, %f16, 0fBF000000;
	mul.f32 	%f25, %f16, %f24;
	fma.rn.f32 	%f26, %f25, %f16, %f16;
	fma.rn.f32 	%f27, %f15, 0f3F317218, %f26;
	setp.gt.u32 	%p3, %r39, 2139095039;
	fma.rn.f32 	%f28, %f11, 0f7F800000, 0f7F800000;
	selp.f32 	%f29, %f28, %f27, %p3;
	setp.eq.f32 	%p4, %f11, 0f00000000;
	mul.f32 	%f30, %f29, 0fC0000000;
	selp.f32 	%f31, 0f7F800000, %f30, %p4;
	sqrt.rn.f32 	%f32, %f31;
	sin.approx.f32 	%f33, %f9;
	cos.approx.f32 	%f34, %f9;
	mul.f32 	%f36, %f32, %f33;
	mul.f32 	%f35, %f32, %f34;
	mov.b32 	%r44, 1;
	bra.uni 	$L__BB2_3;
$L__BB2_2:
	ld.global.f32 	%f35, [%rd1+32];
	mov.b32 	%r44, 0;
	mov.u32 	%r45, %r47;
	mov.u32 	%r46, %r48;
	mov.u32 	%r47, %r49;
	mov.u32 	%r48, %r4;
	mov.u32 	%r49, %r3;
	mov.f32 	%f36, %f35;
$L__BB2_3:
	cvta.to.global.u64 	%rd6, %rd2;
	mul.wide.s32 	%rd7, %r1, 4;
	add.s64 	%rd8, %rd6, %rd7;
	st.global.f32 	[%rd8], %f36;
	st.global.v2.u32 	[%rd1], {%r50, %r49};
	st.global.v2.u32 	[%rd1+8], {%r48, %r47};
	st.global.v2.u32 	[%rd1+16], {%r46, %r45};
	st.global.v2.u32 	[%rd1+24], {%r44, %r9};
	st.global.f32 	[%rd1+32], %f35;
	st.global.f64 	[%rd1+40], %fd1;
	ret;

}


// ===== COMPILED SASS (sm_100) =====

	.target	sm_100

	.elftype	@"ET_EXEC"


//--------------------- .note.nv.tkinfo           --------------------------
	.section	.note.nv.tkinfo,"",@"SHT_NOTE"
	.sectionflags	@"SHF_NOTE_NV_TKINFO"
	.tkinfo
        /*0018*/ 	.word	0x00000002
        /*0030*/ 	.string	""
        /*0030*/ 	.string	"ptxas"
        /*0030*/ 	.string	"Cuda compilation tools, release 13.0, V13.0.88"
        /*0030*/ 	.string	"Build cuda_13.0.r13.0/compiler.36424714_0"
        /*0030*/ 	.string	"-arch sm_100 -m 64 "



//--------------------- .note.nv.cuinfo           --------------------------
	.section	.note.nv.cuinfo,"",@"SHT_NOTE"
	.sectionflags	@"SHF_NOTE_NV_CUINFO"
        /*0018*/ 	.short	0x0002
        /*001a*/ 	.short	0x0064
        /*001c*/ 	.short	0x0082
	.zero		2


//--------------------- .nv.info                  --------------------------
	.section	.nv.info,"",@"SHT_CUDA_INFO"
	.align	4


	//----- nvinfo : EIATTR_REGCOUNT
	.align		4
        /*0000*/ 	.byte	0x04, 0x2f
        /*0002*/ 	.short	(.L_10 - .L_9)
	.align		4
.L_9:
        /*0004*/ 	.word	index@(sim_drift)
        /*0008*/ 	.word	0x0000001f


	//----- nvinfo : EIATTR_FRAME_SIZE
	.align		4
.L_10:
        /*000c*/ 	.byte	0x04, 0x11
        /*000e*/ 	.short	(.L_12 - .L_11)
	.align		4
.L_11:
        /*0010*/ 	.word	index@($__internal_4_$__cuda_sm3x_div_rn_noftz_f32_slowpath)
        /*0014*/ 	.word	0x00000000


	//----- nvinfo : EIATTR_FRAME_SIZE
	.align		4
.L_12:
        /*0018*/ 	.byte	0x04, 0x11
        /*001a*/ 	.short	(.L_14 - .L_13)
	.align		4
.L_13:
        /*001c*/ 	.word	index@($__internal_3_$__cuda_sm20_sqrt_rn_f32_slowpath)
        /*0020*/ 	.word	0x00000000


	//----- nvinfo : EIATTR_FRAME_SIZE
	.align		4
.L_14:
        /*0024*/ 	.byte	0x04, 0x11
        /*0026*/ 	.short	(.L_16 - .L_15)
	.align		4
.L_15:
        /*0028*/ 	.word	index@(sim_drift)
        /*002c*/ 	.word	0x00000000


	//----- nvinfo : EIATTR_REGCOUNT
	.align		4
.L_16:
        /*0030*/ 	.byte	0x04, 0x2f
        /*0032*/ 	.short	(.L_18 - .L_17)
	.align		4
.L_17:
        /*0034*/ 	.word	index@(sim_drift_var_thresh)
        /*0038*/ 	.word	0x0000001f


	//----- nvinfo : EIATTR_FRAME_SIZE
	.align		4
.L_18:
        /*003c*/ 	.byte	0x04, 0x11
        /*003e*/ 	.short	(.L_20 - .L_19)
	.align		4
.L_19:
        /*0040*/ 	.word	index@($__internal_2_$__cuda_sm3x_div_rn_noftz_f32_slowpath)
        /*0044*/ 	.word	0x00000000


	//----- nvinfo : EIATTR_FRAME_SIZE
	.align		4
.L_20:
        /*0048*/ 	.byte	0x04, 0x11
        /*004a*/ 	.short	(.L_22 - .L_21)
	.align		4
.L_21:
        /*004c*/ 	.word	index@($__internal_1_$__cuda_sm20_sqrt_rn_f32_slowpath)
        /*0050*/ 	.word	0x00000000


	//----- nvinfo : EIATTR_FRAME_SIZE
	.align		4
.L_22:
        /*0054*/ 	.byte	0x04, 0x11
        /*0056*/ 	.short	(.L_24 - .L_23)
	.align		4
.L_23:
        /*0058*/ 	.word	index@(sim_drift_var_thresh)
        /*005c*/ 	.word	0x00000000


	//----- nvinfo : EIATTR_REGCOUNT
	.align		4
.L_24:
        /*0060*/ 	.byte	0x04, 0x2f
        /*0062*/ 	.short	(.L_26 - .L_25)
	.align		4
.L_25:
        /*0064*/ 	.word	index@(fill_normal)
        /*0068*/ 	.word	0x0000001c


	//----- nvinfo : EIATTR_FRAME_SIZE
	.align		4
.L_26:
        /*006c*/ 	.byte	0x04, 0x11
        /*006e*/ 	.short	(.L_28 - .L_27)
	.align		4
.L_27:
        /*0070*/ 	.word	index@($__internal_0_$__cuda_sm20_sqrt_rn_f32_slowpath)
        /*0074*/ 	.word	0x00000000


	//----- nvinfo : EIATTR_FRAME_SIZE
	.align		4
.L_28:
        /*0078*/ 	.byte	0x04, 0x11
        /*007a*/ 	.short	(.L_30 - .L_29)
	.align		4
.L_29:
        /*007c*/ 	.word	index@(fill_normal)
        /*0080*/ 	.word	0x00000000


	//----- nvinfo : EIATTR_MIN_STACK_SIZE
	.align		4
.L_30:
        /*0084*/ 	.byte	0x04, 0x12
        /*0086*/ 	.short	(.L_32 - .L_31)
	.align		4
.L_31:
        /*0088*/ 	.word	index@(fill_normal)
        /*008c*/ 	.word	0x00000000


	//----- nvinfo : EIATTR_MIN_STACK_SIZE
	.align		4
.L_32:
        /*0090*/ 	.byte	0x04, 0x12
        /*0092*/ 	.short	(.L_34 - .L_33)
	.align		4
.L_33:
        /*0094*/ 	.word	index@(sim_drift_var_thresh)
        /*0098*/ 	.word	0x00000000


	//----- nvinfo : EIATTR_MIN_STACK_SIZE
	.align		4
.L_34:
        /*009c*/ 	.byte	0x04, 0x12
        /*009e*/ 	.short	(.L_36 - .L_35)
	.align		4
.L_35:
        /*00a0*/ 	.word	index@(sim_drift)
        /*00a4*/ 	.word	0x00000000
.L_36:


//--------------------- .nv.compat                --------------------------
	.section	.nv.compat,"",@"SHT_CUDA_COMPAT_INFO"
	.align	4
        /*0000*/ 	.byte	0x02, 0x09, 0x00, 0x00, 0x02, 0x02, 0x01, 0x00, 0x02, 0x05, 0x05, 0x00, 0x03, 0x07, 0x01, 0x01
        /*0010*/ 	.byte	0x02, 0x03, 0x00, 0x00, 0x02, 0x06, 0x01, 0x00, 0x04, 0x0b, 0x08, 0x00, 0x01, 0x00, 0x00, 0x00
        /*0020*/ 	.byte	0x00, 0x00, 0x00, 0x00


//--------------------- .nv.info.fill_normal      --------------------------
	.section	.nv.info.fill_normal,"",@"SHT_CUDA_INFO"
	.sectionflags	@""
	.align	4


	//----- nvinfo : EIATTR_CUDA_API_VERSION
	.align		4
        /*0000*/ 	.byte	0x04, 0x37
        /*0002*/ 	.short	(.L_38 - .L_37)
.L_37:
        /*0004*/ 	.word	0x00000082


	//----- nvinfo : EIATTR_KPARAM_INFO
	.align		4
.L_38:
        /*0008*/ 	.byte	0x04, 0x17
        /*000a*/ 	.short	(.L_40 - .L_39)
.L_39:
        /*000c*/ 	.word	0x00000000
        /*0010*/ 	.short	0x0001
        /*0012*/ 	.short	0x0008
        /*0014*/ 	.byte	0x00, 0xf5, 0x21, 0x00


	//----- nvinfo : EIATTR_KPARAM_INFO
	.align		4
.L_40:
        /*0018*/ 	.byte	0x04, 0x17
        /*001a*/ 	.short	(.L_42 - .L_41)
.L_41:
        /*001c*/ 	.word	0x00000000
        /*0020*/ 	.short	0x0000
        /*0022*/ 	.short	0x0000
        /*0024*/ 	.byte	0x00, 0xf5, 0x21, 0x00


	//----- nvinfo : EIATTR_SPARSE_MMA_MASK
	.align		4
.L_42:
        /*0028*/ 	.byte	0x03, 0x50
        /*002a*/ 	.short	0x0000


	//----- nvinfo : EIATTR_MAXREG_COUNT
	.align		4
        /*002c*/ 	.byte	0x03, 0x1b
        /*002e*/ 	.short	0x00ff


	//----- nvinfo : EIATTR_MERCURY_ISA_VERSION
	.align		4
        /*0030*/ 	.byte	0x03, 0x5f
        /*0032*/ 	.short	0x0101


	//----- nvinfo : EIATTR_VRC_CTA_INIT_COUNT
	.align		4
        /*0034*/ 	.byte	0x02, 0x4a
	.zero		1
	.zero		1


	//----- nvinfo : EIATTR_EXIT_INSTR_OFFSETS
	.align		4
        /*0038*/ 	.byte	0x04, 0x1c
        /*003a*/ 	.short	(.L_44 - .L_43)


	//   ....[0]....
.L_43:
        /*003c*/ 	.word	0x00000690


	//----- nvinfo : EIATTR_CRS_STACK_SIZE
	.align		4
.L_44:
        /*0040*/ 	.byte	0x04, 0x1e
        /*0042*/ 	.short	(.L_46 - .L_45)
.L_45:
        /*0044*/ 	.word	0x00000000


	//----- nvinfo : EIATTR_CBANK_PARAM_SIZE
	.align		4
.L_46:
        /*0048*/ 	.byte	0x03, 0x19
        /*004a*/ 	.short	0x0010


	//----- nvinfo : EIATTR_PARAM_CBANK
	.align		4
        /*004c*/ 	.byte	0x04, 0x0a
        /*004e*/ 	.short	(.L_48 - .L_47)
	.align		4
.L_47:
        /*0050*/ 	.word	index@(.nv.constant0.fill_normal)
        /*0054*/ 	.short	0x0380
        /*0056*/ 	.short	0x0010


	//----- nvinfo : EIATTR_SW_WAR
	.align		4
.L_48:
        /*0058*/ 	.byte	0x04, 0x36
        /*005a*/ 	.short	(.L_50 - .L_49)
.L_49:
        /*005c*/ 	.word	0x00000008
.L_50:


//--------------------- .nv.info.sim_drift_var_thresh --------------------------
	.section	.nv.info.sim_drift_var_thresh,"",@"SHT_CUDA_INFO"
	.sectionflags	@""
	.align	4


	//----- nvinfo : EIATTR_CUDA_API_VERSION
	.align		4
        /*0000*/ 	.byte	0x04, 0x37
        /*0002*/ 	.short	(.L_52 - .L_51)
.L_51:
        /*0004*/ 	.word	0x00000082


	//----- nvinfo : EIATTR_KPARAM_INFO
	.align		4
.L_52:
        /*0008*/ 	.byte	0x04, 0x17
        /*000a*/ 	.short	(.L_54 - .L_53)
.L_53:
        /*000c*/ 	.word	0x00000000
        /*0010*/ 	.short	0x000b
        /*0012*/ 	.short	0x0038
        /*0014*/ 	.byte	0x00, 0xf5, 0x21, 0x00


	//----- nvinfo : EIATTR_KPARAM_INFO
	.align		4
.L_54:
        /*0018*/ 	.byte	0x04, 0x17
        /*001a*/ 	.short	(.L_56 - .L_55)
.L_55:
        /*001c*/ 	.word	0x00000000
        /*0020*/ 	.short	0x000a
        /*0022*/ 	.short	0x0030
        /*0024*/ 	.byte	0x00, 0xf0, 0x11, 0x00


	//----- nvinfo : EIATTR_KPARAM_INFO
	.align		4
.L_56:
        /*0028*/ 	.byte	0x04, 0x17
        /*002a*/ 	.short	(.L_58 - .L_57)
.L_57:
        /*002c*/ 	.word	0x00000000
        /*0030*/ 	.short	0x0009
        /*0032*/ 	.short	0x002c
        /*0034*/ 	.byte	0x00, 0xf0, 0x11, 0x00


	//----- nvinfo : EIATTR_KPARAM_INFO
	.align		4
.L_58:
        /*0038*/ 	.byte	0x04, 0x17
        /*003a*/ 	.short	(.L_60 - .L_59)
.L_59:
        /*003c*/ 	.word	0x00000000
        /*0040*/ 	.short	0x0008
        /*0042*/ 	.short	0x0028
        /*0044*/ 	.byte	0x00, 0xf0, 0x11, 0x00


	//----- nvinfo : EIATTR_KPARAM_INFO
	.align		4
.L_60:
        /*0048*/ 	.byte	0x04, 0x17
        /*004a*/ 	.short	(.L_62 - .L_61)
.L_61:
        /*004c*/ 	.word	0x00000000
        /*0050*/ 	.short	0x0007
        /*0052*/ 	.short	0x0024
        /*0054*/ 	.byte	0x00, 0xf0, 0x11, 0x00


	//----- nvinfo : EIATTR_KPARAM_INFO
	.align		4
.L_62:
        /*0058*/ 	.byte	0x04, 0x17
        /*005a*/ 	.short	(.L_64 - .L_63)
.L_63:
        /*005c*/ 	.word	0x00000000
        /*0060*/ 	.short	0x0006
        /*0062*/ 	.short	0x0020
        /*0064*/ 	.byte	0x00, 0xf0, 0x11, 0x00


	//----- nvinfo : EIATTR_KPARAM_INFO
	.align		4
.L_64:
        /*0068*/ 	.byte	0x04, 0x17
        /*006a*/ 	.short	(.L_66 - .L_65)
.L_65:
        /*006c*/ 	.word	0x00000000
        /*0070*/ 	.short	0x0005
        /*0072*/ 	.short	0x001c
        /*0074*/ 	.byte	0x00, 0xf0, 0x11, 0x00


	//----- nvinfo : EIATTR_KPARAM_INFO
	.align		4
.L_66:
        /*0078*/ 	.byte	0x04, 0x17
        /*007a*/ 	.short	(.L_68 - .L_67)
.L_67:
        /*007c*/ 	.word	0x00000000
        /*0080*/ 	.short	0x0004
        /*0082*/ 	.short	0x0018
        /*0084*/ 	.byte	0x00, 0xf0, 0x11, 0x00


	//----- nvinfo : EIATTR_KPARAM_INFO
	.align		4
.L_68:
        /*0088*/ 	.byte	0x04, 0x17
        /*008a*/ 	.short	(.L_70 - .L_69)
.L_69:
        /*008c*/ 	.word	0x00000000
        /*0090*/ 	.short	0x0003
        /*0092*/ 	.short	0x0010
        /*0094*/ 	.byte	0x00, 0xf5, 0x21, 0x00


	//----- nvinfo : EIATTR_KPARAM_INFO
	.align		4
.L_70:
        /*0098*/ 	.byte	0x04, 0x17
        /*009a*/ 	.short	(.L_72 - .L_71)
.L_71:
        /*009c*/ 	.word	0x00000000
        /*00a0*/ 	.short	0x0002
        /*00a2*/ 	.short	0x000c
        /*00a4*/ 	.byte	0x00, 0xf0, 0x11, 0x00


	//----- nvinfo : EIATTR_KPARAM_INFO
	.align		4
.L_72:
        /*00a8*/ 	.byte	0x04, 0x17
        /*00aa*/ 	.short	(.L_74 - .L_73)
.L_73:
        /*00ac*/ 	.word	0x00000000
        /*00b0*/ 	.short	0x0001
        /*00b2*/ 	.short	0x0008
        /*00b4*/ 	.byte	0x00, 0xf0, 0x11, 0x00


	//----- nvinfo : EIATTR_KPARAM_INFO
	.align		4
.L_74:
        /*00b8*/ 	.byte	0x04, 0x17
        /*00ba*/ 	.short	(.L_76 - .L_75)
.L_75:
        /*00bc*/ 	.word	0x00000000
        /*00c0*/ 	.short	0x0000
        /*00c2*/ 	.short	0x0000
        /*00c4*/ 	.byte	0x00, 0xf5, 0x21, 0x00


	//----- nvinfo : EIATTR_SPARSE_MMA_MASK
	.align		4
.L_76:
        /*00c8*/ 	.byte	0x03, 0x50
        /*00ca*/ 	.short	0x0000


	//----- nvinfo : EIATTR_MAXREG_COUNT
	.align		4
        /*00cc*/ 	.byte	0x03, 0x1b
        /*00ce*/ 	.short	0x00ff


	//----- nvinfo : EIATTR_MERCURY_ISA_VERSION
	.align		4
        /*00d0*/ 	.byte	0x03, 0x5f
        /*00d2*/ 	.short	0x0101


	//----- nvinfo : EIATTR_VRC_CTA_INIT_COUNT
	.align		4
        /*00d4*/ 	.byte	0x02, 0x4a
	.zero		1
	.zero		1


	//----- nvinfo : EIATTR_EXIT_INSTR_OFFSETS
	.align		4
        /*00d8*/ 	.byte	0x04, 0x1c
        /*00da*/ 	.short	(.L_78 - .L_77)


	//   ....[0]....
.L_77:
        /*00dc*/ 	.word	0x00000d40


	//----- nvinfo : EIATTR_CRS_STACK_SIZE
	.align		4
.L_78:
        /*00e0*/ 	.byte	0x04, 0x1e
        /*00e2*/ 	.short	(.L_80 - .L_79)
.L_79:
        /*00e4*/ 	.word	0x00000000


	//----- nvinfo : EIATTR_CBANK_PARAM_SIZE
	.align		4
.L_80:
        /*00e8*/ 	.byte	0x03, 0x19
        /*00ea*/ 	.short	0x0040


	//----- nvinfo : EIATTR_PARAM_CBANK
	.align		4
        /*00ec*/ 	.byte	0x04, 0x0a
        /*00ee*/ 	.short	(.L_82 - .L_81)
	.align		4
.L_81:
        /*00f0*/ 	.word	index@(.nv.constant0.sim_drift_var_thresh)
        /*00f4*/ 	.short	0x0380
        /*00f6*/ 	.short	0x0040


	//----- nvinfo : EIATTR_SW_WAR
	.align		4
.L_82:
        /*00f8*/ 	.byte	0x04, 0x36
        /*00fa*/ 	.short	(.L_84 - .L_83)
.L_83:
        /*00fc*/ 	.word	0x00000008
.L_84:


//--------------------- .nv.info.sim_drift        --------------------------
	.section	.nv.info.sim_drift,"",@"SHT_CUDA_INFO"
	.sectionflags	@""
	.align	4


	//----- nvinfo : EIATTR_CUDA_API_VERSION
	.align		4
        /*0000*/ 	.byte	0x04, 0x37
        /*0002*/ 	.short	(.L_86 - .L_85)
.L_85:
        /*0004*/ 	.word	0x00000082


	//----- nvinfo : EIATTR_KPARAM_INFO
	.align		4
.L_86:
        /*0008*/ 	.byte	0x04, 0x17
        /*000a*/ 	.short	(.L_88 - .L_87)
.L_87:
        /*000c*/ 	.word	0x00000000
        /*0010*/ 	.short	0x000a
        /*0012*/ 	.short	0x0030
        /*0014*/ 	.byte	0x00, 0xf5, 0x21, 0x00


	//----- nvinfo : EIATTR_KPARAM_INFO
	.align		4
.L_88:
        /*0018*/ 	.byte	0x04, 0x17
        /*001a*/ 	.short	(.L_90 - .L_89)
.L_89:
        /*001c*/ 	.word	0x00000000
        /*0020*/ 	.short	0x0009
        /*0022*/ 	.short	0x0028
        /*0024*/ 	.byte	0x00, 0xf0, 0x11, 0x00


	//----- nvinfo : EIATTR_KPARAM_INFO
	.align		4
.L_90:
        /*0028*/ 	.byte	0x04, 0x17
        /*002a*/ 	.short	(.L_92 - .L_91)
.L_91:
        /*002c*/ 	.word	0x00000000
        /*0030*/ 	.short	0x0008
        /*0032*/ 	.short	0x0024
        /*0034*/ 	.byte	0x00, 0xf0, 0x11, 0x00


	//----- nvinfo : EIATTR_KPARAM_INFO
	.align		4
.L_92:
        /*0038*/ 	.byte	0x04, 0x17
        /*003a*/ 	.short	(.L_94 - .L_93)
.L_93:
        /*003c*/ 	.word	0x00000000
        /*0040*/ 	.short	0x0007
        /*0042*/ 	.short	0x0020
        /*0044*/ 	.byte	0x00, 0xf0, 0x11, 0x00


	//----- nvinfo : EIATTR_KPARAM_INFO
	.align		4
.L_94:
        /*0048*/ 	.byte	0x04, 0x17
        /*004a*/ 	.short	(.L_96 - .L_95)
.L_95:
        /*004c*/ 	.word	0x00000000
        /*0050*/ 	.short	0x0006
        /*0052*/ 	.short	0x001c
        /*0054*/ 	.byte	0x00, 0xf0, 0x11, 0x00


	//----- nvinfo : EIATTR_KPARAM_INFO
	.align		4
.L_96:
        /*0058*/ 	.byte	0x04, 0x17
        /*005a*/ 	.short	(.L_98 - .L_97)
.L_97:
        /*005c*/ 	.word	0x00000000
        /*0060*/ 	.short	0x0005
        /*0062*/ 	.short	0x0018
        /*0064*/ 	.byte	0x00, 0xf0, 0x11, 0x00


	//----- nvinfo : EIATTR_KPARAM_INFO
	.align		4
.L_98:
        /*0068*/ 	.byte	0x04, 0x17
        /*006a*/ 	.short	(.L_100 - .L_99)
.L_99:
        /*006c*/ 	.word	0x00000000
        /*0070*/ 	.short	0x0004
        /*0072*/ 	.short	0x0014
        /*0074*/ 	.byte	0x00, 0xf0, 0x11, 0x00


	//----- nvinfo : EIATTR_KPARAM_INFO
	.align		4
.L_100:
        /*0078*/ 	.byte	0x04, 0x17
        /*007a*/ 	.short	(.L_102 - .L_101)
.L_101:
        /*007c*/ 	.word	0x00000000
        /*0080*/ 	.short	0x0003
        /*0082*/ 	.short	0x0010
        /*0084*/ 	.byte	0x00, 0xf0, 0x11, 0x00


	//----- nvinfo : EIATTR_KPARAM_INFO
	.align		4
.L_102:
        /*0088*/ 	.byte	0x04, 0x17
        /*008a*/ 	.short	(.L_104 - .L_103)
.L_103:
        /*008c*/ 	.word	0x00000000
        /*0090*/ 	.short	0x0002
        /*0092*/ 	.short	0x000c
        /*0094*/ 	.byte	0x00, 0xf0, 0x11, 0x00


	//----- nvinfo : EIATTR_KPARAM_INFO
	.align		4
.L_104:
        /*0098*/ 	.byte	0x04, 0x17
        /*009a*/ 	.short	(.L_106 - .L_105)
.L_105:
        /*009c*/ 	.word	0x00000000
        /*00a0*/ 	.short	0x0001
        /*00a2*/ 	.short	0x0008
        /*00a4*/ 	.byte	0x00, 0xf0, 0x11, 0x00


	//----- nvinfo : EIATTR_KPARAM_INFO
	.align		4
.L_106:
        /*00a8*/ 	.byte	0x04, 0x17
        /*00aa*/ 	.short	(.L_108 - .L_107)
.L_107:
        /*00ac*/ 	.word	0x00000000
        /*00b0*/ 	.short	0x0000
        /*00b2*/ 	.short	0x0000
        /*00b4*/ 	.byte	0x00, 0xf5, 0x21, 0x00


	//----- nvinfo : EIATTR_SPARSE_MMA_MASK
	.align		4
.L_108:
        /*00b8*/ 	.byte	0x03, 0x50
        /*00ba*/ 	.short	0x0000


	//----- nvinfo : EIATTR_MAXREG_COUNT
	.align		4
        /*00bc*/ 	.byte	0x03, 0x1b
        /*00be*/ 	.short	0x00ff


	//----- nvinfo : EIATTR_MERCURY_ISA_VERSION
	.align		4
        /*00c0*/ 	.byte	0x03, 0x5f
        /*00c2*/ 	.short	0x0101


	//----- nvinfo : EIATTR_VRC_CTA_INIT_COUNT
	.align		4
        /*00c4*/ 	.byte	0x02, 0x4a
	.zero		1
	.zero		1


	//----- nvinfo : EIATTR_EXIT_INSTR_OFFSETS
	.align		4
        /*00c8*/ 	.byte	0x04, 0x1c
        /*00ca*/ 	.short	(.L_110 - .L_109)


	//   ....[0]....
.L_109:
        /*00cc*/ 	.word	0x00000cc0


	//----- nvinfo : EIATTR_CRS_STACK_SIZE
	.align		4
.L_110:
        /*00d0*/ 	.byte	0x04, 0x1e
        /*00d2*/ 	.short	(.L_112 - .L_111)
.L_111:
        /*00d4*/ 	.word	0x00000000


	//----- nvinfo : EIATTR_CBANK_PARAM_SIZE
	.align		4
.L_112:
        /*00d8*/ 	.byte	0x03, 0x19
        /*00da*/ 	.short	0x0038


	//----- nvinfo : EIATTR_PARAM_CBANK
	.align		4
        /*00dc*/ 	.byte	0x04, 0x0a
        /*00de*/ 	.short	(.L_114 - .L_113)
	.align		4
.L_113:
        /*00e0*/ 	.word	index@(.nv.constant0.sim_drift)
        /*00e4*/ 	.short	0x0380
        /*00e6*/ 	.short	0x0038


	//----- nvinfo : EIATTR_SW_WAR
	.align		4
.L_114:
        /*00e8*/ 	.byte	0x04, 0x36
        /*00ea*/ 	.short	(.L_116 - .L_115)
.L_115:
        /*00ec*/ 	.word	0x00000008
.L_116:


//--------------------- .nv.callgraph             --------------------------
	.section	.nv.callgraph,"",@"SHT_CUDA_CALLGRAPH"
	.align	4
	.sectionentsize	8
	.align		4
        /*0000*/ 	.word	0x00000000
	.align		4
        /*0004*/ 	.word	0xffffffff
	.align		4
        /*0008*/ 	.word	0x00000000
	.align		4
        /*000c*/ 	.word	0xfffffffe
	.align		4
        /*0010*/ 	.word	0x00000000
	.align		4
        /*0014*/ 	.word	0xfffffffd
	.align		4
        /*0018*/ 	.word	0x00000000
	.align		4
        /*001c*/ 	.word	0xfffffffc


//--------------------- .nv.constant4             --------------------------
	.section	.nv.constant4,"a",@progbits
	.align	8
	.align		8
.nv.constant4:
        /*0000*/ 	.dword	precalc_xorwow_matrix
	.align		8
        /*0008*/ 	.dword	precalc_xorwow_offset_matrix
	.align		8
        /*0010*/ 	.dword	mrg32k3aM1
	.align		8
        /*0018*/ 	.dword	mrg32k3aM2
	.align		8
        /*0020*/ 	.dword	mrg32k3aM1SubSeq
	.align		8
        /*0028*/ 	.dword	mrg32k3aM2SubSeq
	.align		8
        /*0030*/ 	.dword	mrg32k3aM1Seq
	.align		8
        /*0038*/ 	.dword	mrg32k3aM2Seq


//--------------------- .nv.constant3             --------------------------
	.section	.nv.constant3,"a",@progbits
	.align	8
.nv.constant3:
	.type		__cr_lgamma_table,@object
	.size		__cr_lgamma_table,(.L_8 - __cr_lgamma_table)
__cr_lgamma_table:
        /*0000*/ 	.byte	0x00, 0x00, 0x00, 0x00, 0x00, 0x00, 0x00, 0x00, 0x00, 0x00, 0x00, 0x00, 0x00, 0x00, 0x00, 0x00
        /*0010*/ 	.byte	0xef, 0x39, 0xfa, 0xfe, 0x42, 0x2e, 0xe6, 0x3f, 0x02, 0x20, 0x2a, 0xfa, 0x0b, 0xab, 0xfc, 0x3f
        /*0020*/ 	.byte	0xf9, 0x2c, 0x92, 0x7c, 0xa7, 0x6c, 0x09, 0x40, 0xc9, 0x79, 0x44, 0x3c, 0x64, 0x26, 0x13, 0x40
        /*0030*/ 	.byte	0xca, 0x01, 0xcf, 0x3a, 0x27, 0x51, 0x1a, 0x40, 0x30, 0xcc, 0x2d, 0xf3, 0xe1, 0x0c, 0x21, 0x40
        /*0040*/ 	.byte	0x0d, 0xb7, 0xfc, 0x82, 0x8e, 0x35, 0x25, 0x40
.L_8:


//--------------------- .text.fill_normal         --------------------------
	.section	.text.fill_normal,"ax",@progbits
	.align	128
        .global         fill_normal
        .type           fill_normal,@function
        .size           fill_normal,(.L_x_62 - fill_normal)
        .other          fill_normal,@"STO_CUDA_ENTRY STV_DEFAULT"
fill_normal:
.text.fill_normal:
[----:B------:R-:W-:Y:S01]  /*0000*/  LDC R1, c[0x0][0x37c] ;  /* 0x0000df00ff017b82 */ /* 0x000fe20000000800 */
[----:B------:R-:W0:Y:S07]  /*0010*/  S2R R3, SR_TID.X ;  /* 0x0000000000037919 */ /* 0x000e2e0000002100 */
[----:B------:R-:W0:Y:S01]  /*0020*/  S2UR UR6, SR_CTAID.X ;  /* 0x00000000000679c3 */ /* 0x000e220000002500 */
[----:B------:R-:W1:Y:S07]  /*0030*/  LDCU.64 UR4, c[0x0][0x358] ;  /* 0x00006b00ff0477ac */ /* 0x000e6e0008000a00 */
[----:B------:R-:W0:Y:S08]  /*0040*/  LDC R14, c[0x0][0x360] ;  /* 0x0000d800ff0e7b82 */ /* 0x000e300000000800 */
[----:B------:R-:W2:Y:S01]  /*0050*/  LDC.64 R10, c[0x0][0x380] ;  /* 0x0000e000ff0a7b82 */ /* 0x000ea20000000a00 */
[----:B0-----:R-:W-:-:S04]  /*0060*/  IMAD R14, R14, UR6, R3 ;  /* 0x000000060e0e7c24 */ /* 0x001fc8000f8e0203 */
[----:B--2---:R-:W-:-:S05]  /*0070*/  IMAD.WIDE R10, R14, 0x30, R10 ;  /* 0x000000300e0a7825 */ /* 0x004fca00078e020a */
[----:B-1----:R-:W2:Y:S04]  /*0080*/  LDG.E.64 R20, desc[UR4][R10.64+0x18] ;  /* 0x000018040a147981 */ /* 0x002ea8000c1e1b00 */
[----:B------:R0:W5:Y:S04]  /*0090*/  LDG.E.64 R8, desc[UR4][R10.64+0x28] ;  /* 0x000028040a087981 */ /* 0x000168000c1e1b00 */
[----:B------:R0:W5:Y:S04]  /*00a0*/  LDG.E.64 R12, desc[UR4][R10.64] ;  /* 0x000000040a0c7981 */ /* 0x000168000c1e1b00 */
[----:B------:R0:W5:Y:S04]  /*00b0*/  LDG.E.64 R6, desc[UR4][R10.64+0x8] ;  /* 0x000008040a067981 */ /* 0x000168000c1e1b00 */
[----:B------:R0:W5:Y:S01]  /*00c0*/  LDG.E.64 R4, desc[UR4][R10.64+0x10] ;  /* 0x000010040a047981 */ /* 0x000162000c1e1b00 */
[----:B------:R-:W-:Y:S01]  /*00d0*/  BSSY.RECONVERGENT B0, `(.L_x_0) ;  /* 0x0000050000007945 */ /* 0x000fe20003800200 */
[----:B--2---:R-:W-:-:S13]  /*00e0*/  ISETP.NE.AND P0, PT, R20, 0x1, PT ;  /* 0x000000011400780c */ /* 0x004fda0003f05270 */
[----:B0-----:R-:W-:Y:S05]  /*00f0*/  @!P0 BRA `(.L_x_1) ;  /* 0x0000000400148947 */ /* 0x001fea0003800000 */
[----:B-----5:R-:W-:Y:S01]  /*0100*/  SHF.R.U32.HI R0, RZ, 0x2, R13 ;  /* 0x00000002ff007819 */ /* 0x020fe2000001160d */
[----:B------:R-:W-:Y:S01]  /*0110*/  IMAD.MOV.U32 R16, RZ, RZ, 0x3e055027 ;  /* 0x3e055027ff107424 */ /* 0x000fe200078e00ff */
[----:B------:R-:W-:Y:S01]  /*0120*/  SHF.L.U32 R2, R5, 0x4, RZ ;  /* 0x0000000405027819 */ /* 0x000fe200000006ff */
[----:B------:R-:W-:Y:S01]  /*0130*/  BSSY.RECONVERGENT B1, `(.L_x_2) ;  /* 0x000003a000017945 */ /* 0x000fe20003800200 */
[----:B------:R-:W-:-:S04]  /*0140*/  LOP3.LUT R0, R0, R13, RZ, 0x3c, !PT ;  /* 0x0000000d00007212 */ /* 0x000fc800078e3cff */
[----:B------:R-:W-:-:S04]  /*0150*/  SHF.L.U32 R3, R0, 0x1, RZ ;  /* 0x0000000100037819 */ /* 0x000fc800000006ff */
[----:B------:R-:W-:-:S04]  /*0160*/  LOP3.LUT R3, R5, R2, R3, 0x96, !PT ;  /* 0x0000000205037212 */ /* 0x000fc800078e9603 */
[----:B------:R-:W-:Y:S01]  /*0170*/  LOP3.LUT R2, R3, R0, RZ, 0x3c, !PT ;  /* 0x0000000003027212 */ /* 0x000fe200078e3cff */
[----:B------:R-:W-:-:S03]  /*0180*/  IMAD.MOV.U32 R3, RZ, RZ, 0x2f800000 ;  /* 0x2f800000ff037424 */ /* 0x000fc600078e00ff */
[C---:B------:R-:W-:Y:S02]  /*0190*/  IADD3 R0, PT, PT, R12.reuse, 0x587c5, R2 ;  /* 0x000587c50c007810 */ /* 0x040fe40007ffe002 */
[----:B------:R-:W-:Y:S02]  /*01a0*/  IADD3 R12, PT, PT, R12, 0xb0f8a, RZ ;  /* 0x000b0f8a0c0c7810 */ /* 0x000fe40007ffe0ff */
[----:B------:R-:W-:-:S05]  /*01b0*/  I2FP.F32.U32 R0, R0 ;  /* 0x0000000000007245 */ /* 0x000fca0000201000 */
[----:B------:R-:W-:-:S05]  /*01c0*/  FFMA R0, R0, R3, 1.1641532182693481445e-10 ;  /* 0x2f00000000007423 */ /* 0x000fca0000000003 */
[----:B------:R-:W-:-:S13]  /*01d0*/  FSETP.GEU.AND P0, PT, R0, 1.175494350822287508e-38, PT ;  /* 0x008000000000780b */ /* 0x000fda0003f0e000 */
[----:B------:R-:W-:-:S05]  /*01e0*/  @!P0 FMUL R0, R0, 8388608 ;  /* 0x4b00000000008820 */ /* 0x000fca0000400000 */
[----:B------:R-:W-:-:S04]  /*01f0*/  IADD3 R3, PT, PT, R0, -0x3f2aaaab, RZ ;  /* 0xc0d5555500037810 */ /* 0x000fc80007ffe0ff */
[----:B------:R-:W-:-:S04]  /*0200*/  LOP3.LUT R13, R3, 0xff800000, RZ, 0xc0, !PT ;  /* 0xff800000030d7812 */ /* 0x000fc800078ec0ff */
[----:B------:R-:W-:-:S05]  /*0210*/  IADD3 R3, PT, PT, R0, -R13, RZ ;  /* 0x8000000d00037210 */ /* 0x000fca0007ffe0ff */
[----:B------:R-:W-:Y:S01]  /*0220*/  FADD R15, R3, -1 ;  /* 0xbf800000030f7421 */ /* 0x000fe20000000000 */
[----:B------:R-:W-:Y:S02]  /*0230*/  FSEL R3, RZ, -23, P0 ;  /* 0xc1b80000ff037808 */ /* 0x000fe40000000000 */
[----:B------:R-:W-:Y:S01]  /*0240*/  ISETP.GT.U32.AND P0, PT, R0, 0x7f7fffff, PT ;  /* 0x7f7fffff0000780c */ /* 0x000fe20003f04070 */
[----:B------:R-:W-:-:S04]  /*0250*/  FFMA R16, R15, -R16, 0.14084610342979431152 ;  /* 0x3e1039f60f107423 */ /* 0x000fc80000000810 */
[----:B------:R-:W-:-:S04]  /*0260*/  FFMA R16, R15, R16, -0.12148627638816833496 ;  /* 0xbdf8cdcc0f107423 */ /* 0x000fc80000000010 */
[----:B------:R-:W-:-:S04]  /*0270*/  FFMA R16, R15, R16, 0.13980610668659210205 ;  /* 0x3e0f29550f107423 */ /* 0x000fc80000000010 */
[----:B------:R-:W-:-:S04]  /*0280*/  FFMA R16, R15, R16, -0.16684235632419586182 ;  /* 0xbe2ad8b90f107423 */ /* 0x000fc80000000010 */
[----:B------:R-:W-:-:S04]  /*0290*/  FFMA R16, R15, R16, 0.20012299716472625732 ;  /* 0x3e4ced0b0f107423 */ /* 0x000fc80000000010 */
[----:B------:R-:W-:-:S04]  /*02a0*/  FFMA R16, R15, R16, -0.24999669194221496582 ;  /* 0xbe7fff220f107423 */ /* 0x000fc80000000010 */
[----:B------:R-:W-:-:S04]  /*02b0*/  FFMA R16, R15, R16, 0.33333182334899902344 ;  /* 0x3eaaaa780f107423 */ /* 0x000fc80000000010 */
[C---:B------:R-:W-:Y:S01]  /*02c0*/  FFMA R18, R15.reuse, R16, -0.5 ;  /* 0xbf0000000f127423 */ /* 0x040fe20000000010 */
[----:B------:R-:W-:Y:S02]  /*02d0*/  I2FP.F32.S32 R16, R13 ;  /* 0x0000000d00107245 */ /* 0x000fe40000201400 */
[----:B------:R-:W-:Y:S01]  /*02e0*/  MOV R13, 0x7f800000 ;  /* 0x7f800000000d7802 */ /* 0x000fe20000000f00 */
[C---:B------:R-:W-:Y:S02]  /*02f0*/  FMUL R18, R15.reuse, R18 ;  /* 0x000000120f127220 */ /* 0x040fe40000400000 */
[----:B------:R-:W-:Y:S01]  /*0300*/  FFMA R16, R16, 1.1920928955078125e-07, R3 ;  /* 0x3400000010107823 */ /* 0x000fe20000000003 */
[----:B------:R-:W-:Y:S01]  /*0310*/  SHF.R.U32.HI R3, RZ, 0x2, R6 ;  /* 0x00000002ff037819 */ /* 0x000fe20000011606 */
[----:B------:R-:W-:-:S03]  /*0320*/  FFMA R15, R15, R18, R15 ;  /* 0x000000120f0f7223 */ /* 0x000fc6000000000f */
[----:B------:R-:W-:Y:S01]  /*0330*/  LOP3.LUT R3, R3, R6, RZ, 0x3c, !PT ;  /* 0x0000000603037212 */ /* 0x000fe200078e3cff */
[----:B------:R-:W-:Y:S01]  /*0340*/  FFMA R15, R16, 0.69314718246459960938, R15 ;  /* 0x3f317218100f7823 */ /* 0x000fe2000000000f */
[C---:B------:R-:W-:Y:S01]  /*0350*/  @P0 FFMA R15, R0.reuse, R13, +INF ;  /* 0x7f800000000f0423 */ /* 0x040fe2000000000d */
[----:B------:R-:W-:Y:S01]  /*0360*/  FSETP.NEU.AND P0, PT, R0, RZ, PT ;  /* 0x000000ff0000720b */ /* 0x000fe20003f0d000 */
[----:B------:R-:W-:Y:S01]  /*0370*/  IMAD.SHL.U32 R6, R2, 0x10, RZ ;  /* 0x0000001002067824 */ /* 0x000fe200078e00ff */
[----:B------:R-:W-:Y:S01]  /*0380*/  SHF.L.U32 R13, R3, 0x1, RZ ;  /* 0x00000001030d7819 */ /* 0x000fe200000006ff */
[----:B------:R-:W-:-:S03]  /*0390*/  FMUL R15, R15, -2 ;  /* 0xc00000000f0f7820 */ /* 0x000fc60000400000 */
[----:B------:R-:W-:Y:S01]  /*03a0*/  LOP3.LUT R3, R3, R13, R6, 0x96, !PT ;  /* 0x0000000d03037212 */ /* 0x000fe200078e9606 */
[----:B------:R-:W-:Y:S01]  /*03b0*/  HFMA2 R13, -RZ, RZ, 0.1495361328125, 0.0004794597625732421875 ;  /* 0x30c90fdbff0d7431 */ /* 0x000fe200000001ff */
[----:B------:R-:W-:Y:S02]  /*03c0*/  FSEL R17, R15, +INF , P0 ;  /* 0x7f8000000f117808 */ /* 0x000fe40000000000 */
[----:B------:R-:W-:Y:S02]  /*03d0*/  LOP3.LUT R3, R3, R2, RZ, 0x3c, !PT ;  /* 0x0000000203037212 */ /* 0x000fe400078e3cff */
[----:B------:R-:W-:Y:S01]  /*03e0*/  IADD3 R6, PT, PT, R17, -0xd000000, RZ ;  /* 0xf300000011067810 */ /* 0x000fe20007ffe0ff */
[----:B------:R0:W1:Y:S02]  /*03f0*/  MUFU.RSQ R16, R17 ;  /* 0x0000001100107308 */ /* 0x0000640000001400 */
[----:B------:R-:W-:Y:S01]  /*0400*/  IMAD.IADD R0, R3, 0x1, R12 ;  /* 0x0000000103007824 */ /* 0x000fe200078e020c */
[----:B------:R-:W-:-:S04]  /*0410*/  ISETP.GT.U32.AND P0, PT, R6, 0x727fffff, PT ;  /* 0x727fffff0600780c */ /* 0x000fc80003f04070 */
[----:B------:R-:W-:-:S05]  /*0420*/  I2FP.F32.U32 R0, R0 ;  /* 0x0000000000007245 */ /* 0x000fca0000201000 */
[----:B------:R-:W-:-:S04]  /*0430*/  FFMA R6, R0, R13, 7.314590599882819788e-10 ;  /* 0x30490fdb00067423 */ /* 0x000fc8000000000d */
[----:B0-----:R-:W-:Y:S05]  /*0440*/  @!P0 BRA `(.L_x_3) ;  /* 0x0000000000108947 */ /* 0x001fea0003800000 */
[----:B------:R-:W-:-:S07]  /*0450*/  MOV R19, 0x470 ;  /* 0x0000047000137802 */ /* 0x000fce0000000f00 */
[----:B-1----:R-:W-:Y:S05]  /*0460*/  CALL.REL.NOINC `($__internal_0_$__cuda_sm20_sqrt_rn_f32_slowpath) ;  /* 0x00000000008c7944 */ /* 0x002fea0003c00000 */
[----:B------:R-:W-:Y:S01]  /*0470*/  MOV R0, R13 ;  /* 0x0000000d00007202 */ /* 0x000fe20000000f00 */
[----:B------:R-:W-:Y:S06]  /*0480*/  BRA `(.L_x_4) ;  /* 0x0000000000107947 */ /* 0x000fec0003800000 */
.L_x_3:
[----:B-1----:R-:W-:Y:S01]  /*0490*/  FMUL.FTZ R0, R17, R16 ;  /* 0x0000001011007220 */ /* 0x002fe20000410000 */
[----:B------:R-:W-:-:S03]  /*04a0*/  FMUL.FTZ R15, R16, 0.5 ;  /* 0x3f000000100f7820 */ /* 0x000fc60000410000 */
[----:B------:R-:W-:-:S04]  /*04b0*/  FFMA R13, -R0, R0, R17 ;  /* 0x00000000000d7223 */ /* 0x000fc80000000111 */
[----:B------:R-:W-:-:S07]  /*04c0*/  FFMA R0, R13, R15, R0 ;  /* 0x0000000f0d007223 */ /* 0x000fce0000000000 */
.L_x_4:
[----:B------:R-:W-:Y:S05]  /*04d0*/  BSYNC.RECONVERGENT B1 ;  /* 0x0000000000017941 */ /* 0x000fea0003800200 */
.L_x_2:
[----:B------:R-:W-:Y:S01]  /*04e0*/  FMUL.RZ R6, R6, 0.15915493667125701904 ;  /* 0x3e22f98306067820 */ /* 0x000fe2000040c000 */
[----:B------:R-:W-:-:S03]  /*04f0*/  IMAD.MOV.U32 R16, RZ, RZ, 0x1 ;  /* 0x00000001ff107424 */ /* 0x000fc600078e00ff */
[----:B------:R-:W0:Y:S08]  /*0500*/  MUFU.SIN R13, R6 ;  /* 0x00000006000d7308 */ /* 0x000e300000000400 */
[----:B------:R-:W1:Y:S01]  /*0510*/  MUFU.COS R15, R6 ;  /* 0x00000006000f7308 */ /* 0x000e620000000000 */
[-C--:B0-----:R-:W-:Y:S01]  /*0520*/  FMUL R23, R13, R0.reuse ;  /* 0x000000000d177220 */ /* 0x081fe20000400000 */
[----:B-1----:R-:W-:Y:S01]  /*0530*/  FMUL R25, R15, R0 ;  /* 0x000000000f197220 */ /* 0x002fe20000400000 */
[----:B------:R-:W-:Y:S06]  /*0540*/  BRA `(.L_x_5) ;  /* 0x0000000000207947 */ /* 0x000fec0003800000 */
.L_x_1:
[----:B------:R-:W2:Y:S01]  /*0550*/  LDG.E R25, desc[UR4][R10.64+0x20] ;  /* 0x000020040a197981 */ /* 0x000ea2000c1e1900 */
[----:B-----5:R-:W-:Y:S01]  /*0560*/  MOV R3, R5 ;  /* 0x0000000500037202 */ /* 0x020fe20000000f00 */
[----:B------:R-:W-:Y:S01]  /*0570*/  IMAD.MOV.U32 R16, RZ, RZ, RZ ;  /* 0x000000ffff107224 */ /* 0x000fe200078e00ff */
[----:B------:R-:W-:Y:S02]  /*0580*/  MOV R2, R4 ;  /* 0x0000000400027202 */ /* 0x000fe40000000f00 */
[----:B------:R-:W-:Y:S02]  /*0590*/  MOV R5, R7 ;  /* 0x0000000700057202 */ /* 0x000fe40000000f00 */
[----:B------:R-:W-:Y:S02]  /*05a0*/  MOV R4, R6 ;  /* 0x0000000600047202 */ /* 0x000fe40000000f00 */
[----:B------:R-:W-:Y:S01]  /*05b0*/  MOV R7, R13 ;  /* 0x0000000d00077202 */ /* 0x000fe20000000f00 */
[----:B--2---:R-:W-:-:S07]  /*05c0*/  IMAD.MOV.U32 R23, RZ, RZ, R25 ;  /* 0x000000ffff177224 */ /* 0x004fce00078e0019 */
.L_x_5:
[----:B------:R-:W-:Y:S05]  /*05d0*/  BSYNC.RECONVERGENT B0 ;  /* 0x0000000000007941 */ /* 0x000fea0003800200 */
.L_x_0:
[----:B------:R-:W0:Y:S01]  /*05e0*/  LDC.64 R18, c[0x0][0x388] ;  /* 0x0000e200ff127b82 */ /* 0x000e220000000a00 */
[----:B------:R-:W-:Y:S01]  /*05f0*/  MOV R13, R7 ;  /* 0x00000007000d7202 */ /* 0x000fe20000000f00 */
[----:B------:R-:W-:Y:S02]  /*0600*/  IMAD.MOV.U32 R17, RZ, RZ, R21 ;  /* 0x000000ffff117224 */ /* 0x000fe400078e0015 */
[----:B0-----:R-:W-:-:S05]  /*0610*/  IMAD.WIDE R14, R14, 0x4, R18 ;  /* 0x000000040e0e7825 */ /* 0x001fca00078e0212 */
[----:B------:R-:W-:Y:S04]  /*0620*/  STG.E desc[UR4][R14.64], R23 ;  /* 0x000000170e007986 */ /* 0x000fe8000c101904 */
[----:B------:R-:W-:Y:S04]  /*0630*/  STG.E.64 desc[UR4][R10.64], R12 ;  /* 0x0000000c0a007986 */ /* 0x000fe8000c101b04 */
[----:B------:R-:W-:Y:S04]  /*0640*/  STG.E.64 desc[UR4][R10.64+0x8], R4 ;  /* 0x000008040a007986 */ /* 0x000fe8000c101b04 */
[----:B------:R-:W-:Y:S04]  /*0650*/  STG.E.64 desc[UR4][R10.64+0x10], R2 ;  /* 0x000010020a007986 */ /* 0x000fe8000c101b04 */
[----:B------:R-:W-:Y:S04]  /*0660*/  STG.E.64 desc[UR4][R10.64+0x18], R16 ;  /* 0x000018100a007986 */ /* 0x000fe8000c101b04 */
[----:B------:R-:W-:Y:S04]  /*0670*/  STG.E.64 desc[UR4][R10.64+0x28], R8 ;  /* 0x000028080a007986 */ /* 0x000fe8000c101b04 */
[----:B------:R-:W-:Y:S01]  /*0680*/  STG.E desc[UR4][R10.64+0x20], R25 ;  /* 0x000020190a007986 */ /* 0x000fe2000c101904 */
[----:B------:R-:W-:Y:S05]  /*0690*/  EXIT ;  /* 0x000000000000794d */ /* 0x000fea0003800000 */
        .weak           $__internal_0_$__cuda_sm20_sqrt_rn_f32_slowpath
        .type           $__internal_0_$__cuda_sm20_sqrt_rn_f32_slowpath,@function
        .size           $__internal_0_$__cuda_sm20_sqrt_rn_f32_slowpath,(.L_x_62 - $__internal_0_$__cuda_sm20_sqrt_rn_f32_slowpath)
$__internal_0_$__cuda_sm20_sqrt_rn_f32_slowpath:
[----:B------:R-:W-:-:S13]  /*06a0*/  LOP3.LUT P0, RZ, R17, 0x7fffffff, RZ, 0xc0, !PT ;  /* 0x7fffffff11ff7812 */ /* 0x000fda000780c0ff */
[----:B------:R-:W-:Y:S01]  /*06b0*/  @!P0 MOV R13, R17 ;  /* 0x00000011000d8202 */ /* 0x000fe20000000f00 */
[----:B------:R-:W-:Y:S06]  /*06c0*/  @!P0 BRA `(.L_x_6) ;  /* 0x0000000000448947 */ /* 0x000fec0003800000 */
[----:B------:R-:W-:Y:S02]  /*06d0*/  FSETP.GEU.FTZ.AND P0, PT, R17, RZ, PT ;  /* 0x000000ff1100720b */ /* 0x000fe40003f1e000 */
[----:B------:R-:W-:-:S11]  /*06e0*/  MOV R0, R17 ;  /* 0x0000001100007202 */ /* 0x000fd60000000f00 */
[----:B------:R-:W-:Y:S01]  /*06f0*/  @!P0 IMAD.MOV.U32 R13, RZ, RZ, 0x7fffffff ;  /* 0x7fffffffff0d8424 */ /* 0x000fe200078e00ff */
[----:B------:R-:W-:Y:S06]  /*0700*/  @!P0 BRA `(.L_x_6) ;  /* 0x0000000000348947 */ /* 0x000fec0003800000 */
[----:B------:R-:W-:-:S13]  /*0710*/  FSETP.GTU.FTZ.AND P0, PT, |R0|, +INF , PT ;  /* 0x7f8000000000780b */ /* 0x000fda0003f1c200 */
[----:B------:R-:W-:Y:S01]  /*0720*/  @P0 FADD.FTZ R13, R0, 1 ;  /* 0x3f800000000d0421 */ /* 0x000fe20000010000 */
[----:B------:R-:W-:Y:S06]  /*0730*/  @P0 BRA `(.L_x_6) ;  /* 0x0000000000280947 */ /* 0x000fec0003800000 */
[----:B------:R-:W-:-:S13]  /*0740*/  FSETP.NEU.FTZ.AND P0, PT, |R0|, +INF , PT ;  /* 0x7f8000000000780b */ /* 0x000fda0003f1d200 */
[----:B------:R-:W-:-:S04]  /*0750*/  @P0 FFMA R15, R0, 1.84467440737095516160e+19, RZ ;  /* 0x5f800000000f0823 */ /* 0x000fc800000000ff */
[----:B------:R-:W0:Y:S02]  /*0760*/  @P0 MUFU.RSQ R16, R15 ;  /* 0x0000000f00100308 */ /* 0x000e240000001400 */
[----:B0-----:R-:W-:Y:S01]  /*0770*/  @P0 FMUL.FTZ R18, R15, R16 ;  /* 0x000000100f120220 */ /* 0x001fe20000410000 */
[----:B------:R-:W-:-:S03]  /*0780*/  @P0 FMUL.FTZ R16, R16, 0.5 ;  /* 0x3f00000010100820 */ /* 0x000fc60000410000 */
[----:B------:R-:W-:-:S04]  /*0790*/  @P0 FADD.FTZ R13, -R18, -RZ ;  /* 0x800000ff120d0221 */ /* 0x000fc80000010100 */
[----:B------:R-:W-:Y:S01]  /*07a0*/  @P0 FFMA R17, R18, R13, R15 ;  /* 0x0000000d12110223 */ /* 0x000fe2000000000f */
[----:B------:R-:W-:-:S03]  /*07b0*/  @!P0 MOV R13, R0 ;  /* 0x00000000000d8202 */ /* 0x000fc60000000f00 */
[----:B------:R-:W-:-:S04]  /*07c0*/  @P0 FFMA R16, R17, R16, R18 ;  /* 0x0000001011100223 */ /* 0x000fc80000000012 */
[----:B------:R-:W-:-:S07]  /*07d0*/  @P0 FMUL.FTZ R13, R16, 2.3283064365386962891e-10 ;  /* 0x2f800000100d0820 */ /* 0x000fce0000410000 */
.L_x_6:
[----:B------:R-:W-:Y:S01]  /*07e0*/  HFMA2 R17, -RZ, RZ, 0, 0 ;  /* 0x00000000ff117431 */ /* 0x000fe200000001ff */
[----:B------:R-:W-:-:S04]  /*07f0*/  MOV R16, R19 ;  /* 0x0000001300107202 */ /* 0x000fc80000000f00 */
[----:B------:R-:W-:Y:S05]  /*0800*/  RET.REL.NODEC R16 `(fill_normal) ;  /* 0xfffffff410fc7950 */ /* 0x000fea0003c3ffff */
.L_x_7:
[----:B------:R-:W-:-:S00]  /*0810*/  BRA `(.L_x_7) ;  /* 0xfffffffc00fc7947 */ /* 0x000fc0000383ffff */
[----:B------:R-:W-:-:S00]  /*0820*/  NOP ;  /* 0x0000000000007918 */ /* 0x000fc00000000000 */
        /* <DEDUP_REMOVED lines=13> */
.L_x_62:


//--------------------- .text.sim_drift_var_thresh --------------------------
	.section	.text.sim_drift_var_thresh,"ax",@progbits
	.align	128
        .global         sim_drift_var_thresh
        .type           sim_drift_var_thresh,@function
        .size           sim_drift_var_thresh,(.L_x_64 - sim_drift_var_thresh)
        .other          sim_drift_var_thresh,@"STO_CUDA_ENTRY STV_DEFAULT"
sim_drift_var_thresh:
.text.sim_drift_var_thresh:
[----:B------:R-:W-:Y:S01]  /*0000*/  LDC R1, c[0x0][0x37c] ;  /* 0x0000df00ff017b82 */ /* 0x000fe20000000800 */
[----:B------:R-:W0:Y:S07]  /*0010*/  S2R R3, SR_TID.X ;  /* 0x0000000000037919 */ /* 0x000e2e0000002100 */
[----:B------:R-:W0:Y:S01]  /*0020*/  S2UR UR4, SR_CTAID.X ;  /* 0x00000000000479c3 */ /* 0x000e220000002500 */
[----:B------:R-:W1:Y:S07]  /*0030*/  LDCU.64 UR6, c[0x0][0x358] ;  /* 0x00006b00ff0677ac */ /* 0x000e6e0008000a00 */
[----:B------:R-:W0:Y:S08]  /*0040*/  LDC R16, c[0x0][0x360] ;  /* 0x0000d800ff107b82 */ /* 0x000e300000000800 */
[----:B------:R-:W2:Y:S08]  /*0050*/  LDC.64 R4, c[0x0][0x380] ;  /* 0x0000e000ff047b82 */ /* 0x000eb00000000a00 */
[----:B------:R-:W3:Y:S01]  /*0060*/  LDC.64 R20, c[0x0][0x398] ;  /* 0x0000e600ff147b82 */ /* 0x000ee20000000a00 */
[----:B0-----:R-:W-:-:S04]  /*0070*/  IMAD R16, R16, UR4, R3 ;  /* 0x0000000410107c24 */ /* 0x001fc8000f8e0203 */
[----:B--2---:R-:W-:-:S05]  /*0080*/  IMAD.WIDE R4, R16, 0x30, R4 ;  /* 0x0000003010047825 */ /* 0x004fca00078e0204 */
[----:B-1----:R-:W2:Y:S04]  /*0090*/  LDG.E.64 R18, desc[UR6][R4.64] ;  /* 0x0000000604127981 */ /* 0x002ea8000c1e1b00 */
[----:B------:R-:W4:Y:S04]  /*00a0*/  LDG.E.64 R6, desc[UR6][R4.64+0x10] ;  /* 0x0000100604067981 */ /* 0x000f28000c1e1b00 */
[----:B------:R-:W4:Y:S04]  /*00b0*/  LDG.E.64 R2, desc[UR6][R4.64+0x8] ;  /* 0x0000080604027981 */ /* 0x000f28000c1e1b00 */
[----:B------:R-:W4:Y:S04]  /*00c0*/  LDG.E.64 R14, desc[UR6][R4.64+0x18] ;  /* 0x00001806040e7981 */ /* 0x000f28000c1e1b00 */
[----:B------:R0:W5:Y:S01]  /*00d0*/  LDG.E.64 R8, desc[UR6][R4.64+0x28] ;  /* 0x0000280604087981 */ /* 0x000162000c1e1b00 */
[----:B---3--:R-:W-:Y:S01]  /*00e0*/  FFMA R25, R21, -0.5, R20 ;  /* 0xbf00000015197823 */ /* 0x008fe20000000014 */
[----:B------:R-:W-:Y:S01]  /*00f0*/  BSSY.RECONVERGENT B0, `(.L_x_8) ;  /* 0x0000068000007945 */ /* 0x000fe20003800200 */
[----:B--2---:R-:W-:-:S04]  /*0100*/  SHF.R.U32.HI R0, RZ, 0x2, R19 ;  /* 0x00000002ff007819 */ /* 0x004fc80000011613 */
[----:B------:R-:W-:Y:S01]  /*0110*/  LOP3.LUT R0, R0, R19, RZ, 0x3c, !PT ;  /* 0x0000001300007212 */ /* 0x000fe200078e3cff */
[----:B----4-:R-:W-:Y:S01]  /*0120*/  IMAD.SHL.U32 R10, R7, 0x10, RZ ;  /* 0x00000010070a7824 */ /* 0x010fe200078e00ff */
[----:B------:R-:W-:-:S03]  /*0130*/  SHF.R.U32.HI R13, RZ, 0x2, R2 ;  /* 0x00000002ff0d7819 */ /* 0x000fc60000011602 */
[----:B------:R-:W-:Y:S01]  /*0140*/  IMAD.SHL.U32 R11, R0, 0x2, RZ ;  /* 0x00000002000b7824 */ /* 0x000fe200078e00ff */
[----:B------:R-:W-:-:S04]  /*0150*/  LOP3.LUT R2, R13, R2, RZ, 0x3c, !PT ;  /* 0x000000020d027212 */ /* 0x000fc800078e3cff */
[----:B------:R-:W-:Y:S01]  /*0160*/  LOP3.LUT R11, R7, R10, R11, 0x96, !PT ;  /* 0x0000000a070b7212 */ /* 0x000fe200078e960b */
[----:B------:R-:W1:Y:S01]  /*0170*/  LDC.64 R12, c[0x0][0x3a0] ;  /* 0x0000e800ff0c7b82 */ /* 0x000e620000000a00 */
[----:B------:R-:W-:Y:S02]  /*0180*/  ISETP.NE.AND P0, PT, R14, 0x1, PT ;  /* 0x000000010e00780c */ /* 0x000fe40003f05270 */
[----:B------:R-:W-:Y:S02]  /*0190*/  LOP3.LUT R10, R11, R0, RZ, 0x3c, !PT ;  /* 0x000000000b0a7212 */ /* 0x000fe400078e3cff */
[----:B------:R-:W-:Y:S02]  /*01a0*/  SHF.L.U32 R0, R2, 0x1, RZ ;  /* 0x0000000102007819 */ /* 0x000fe400000006ff */
[----:B------:R-:W-:Y:S01]  /*01b0*/  IADD3 R17, PT, PT, R18, 0x587c5, R10 ;  /* 0x000587c512117810 */ /* 0x000fe20007ffe00a */
[----:B------:R-:W-:-:S03]  /*01c0*/  IMAD.SHL.U32 R11, R10, 0x10, RZ ;  /* 0x000000100a0b7824 */ /* 0x000fc600078e00ff */
[----:B------:R-:W-:Y:S02]  /*01d0*/  I2FP.F32.U32 R17, R17 ;  /* 0x0000001100117245 */ /* 0x000fe40000201000 */
[----:B------:R-:W-:Y:S01]  /*01e0*/  LOP3.LUT R11, R2, R0, R11, 0x96, !PT ;  /* 0x00000000020b7212 */ /* 0x000fe200078e960b */
[----:B------:R-:W-:Y:S02]  /*01f0*/  VIADD R2, R18, 0xb0f8a ;  /* 0x000b0f8a12027836 */ /* 0x000fe40000000000 */
[----:B------:R-:W-:Y:S01]  /*0200*/  IMAD.MOV.U32 R0, RZ, RZ, 0x2f800000 ;  /* 0x2f800000ff007424 */ /* 0x000fe200078e00ff */
[----:B------:R-:W-:-:S03]  /*0210*/  LOP3.LUT R11, R11, R10, RZ, 0x3c, !PT ;  /* 0x0000000a0b0b7212 */ /* 0x000fc600078e3cff */
[----:B------:R-:W-:Y:S01]  /*0220*/  FFMA R20, R17, R0, 1.1641532182693481445e-10 ;  /* 0x2f00000011147423 */ /* 0x000fe20000000000 */
[----:B------:R-:W-:-:S04]  /*0230*/  IADD3 R19, PT, PT, R11, R2, RZ ;  /* 0x000000020b137210 */ /* 0x000fc80007ffe0ff */
[----:B------:R-:W-:Y:S01]  /*0240*/  I2FP.F32.U32 R23, R19 ;  /* 0x0000001300177245 */ /* 0x000fe20000201000 */
[----:B-1----:R-:W-:-:S04]  /*0250*/  FFMA R19, R13, -0.5, R12 ;  /* 0xbf0000000d137823 */ /* 0x002fc8000000000c */
[----:B------:R-:W-:Y:S01]  /*0260*/  FFMA R12, R23, R0, 1.1641532182693481445e-10 ;  /* 0x2f000000170c7423 */ /* 0x000fe20000000000 */
[----:B------:R-:W-:-:S03]  /*0270*/  FFMA R20, R20, R13, R19 ;  /* 0x0000000d14147223 */ /* 0x000fc60000000013 */
[----:B------:R-:W-:Y:S01]  /*0280*/  FFMA R21, R12, R21, R25 ;  /* 0x000000150c157223 */ /* 0x000fe20000000019 */
[----:B0-----:R-:W-:Y:S06]  /*0290*/  @!P0 BRA `(.L_x_9) ;  /* 0x0000000400148947 */ /* 0x001fec0003800000 */
[----:B------:R-:W-:Y:S01]  /*02a0*/  SHF.R.U32.HI R2, RZ, 0x2, R3 ;  /* 0x00000002ff027819 */ /* 0x000fe20000011603 */
[----:B------:R-:W-:Y:S03]  /*02b0*/  BSSY.RECONVERGENT B1, `(.L_x_10) ;  /* 0x000003c000017945 */ /* 0x000fe60003800200 */
[----:B------:R-:W-:Y:S01]  /*02c0*/  LOP3.LUT R2, R2, R3, RZ, 0x3c, !PT ;  /* 0x0000000302027212 */ /* 0x000fe200078e3cff */
[----:B------:R-:W-:-:S03]  /*02d0*/  IMAD.SHL.U32 R3, R11, 0x10, RZ ;  /* 0x000000100b037824 */ /* 0x000fc600078e00ff */
[----:B------:R-:W-:-:S04]  /*02e0*/  SHF.L.U32 R12, R2, 0x1, RZ ;  /* 0x00000001020c7819 */ /* 0x000fc800000006ff */
[----:B------:R-:W-:-:S04]  /*02f0*/  LOP3.LUT R12, R2, R12, R3, 0x96, !PT ;  /* 0x0000000c020c7212 */ /* 0x000fc800078e9603 */
[----:B------:R-:W-:-:S04]  /*0300*/  LOP3.LUT R12, R12, R11, RZ, 0x3c, !PT ;  /* 0x0000000b0c0c7212 */ /* 0x000fc800078e3cff */
[----:B------:R-:W-:-:S04]  /*0310*/  IADD3 R2, PT, PT, R18, 0x10974f, R12 ;  /* 0x0010974f12027810 */ /* 0x000fc80007ffe00c */
[----:B------:R-:W-:-:S05]  /*0320*/  I2FP.F32.U32 R3, R2 ;  /* 0x0000000200037245 */ /* 0x000fca0000201000 */
[----:B------:R-:W-:Y:S01]  /*0330*/  FFMA R0, R3, R0, 1.1641532182693481445e-10 ;  /* 0x2f00000003007423 */ /* 0x000fe20000000000 */
[----:B------:R-:W-:-:S04]  /*0340*/  HFMA2 R3, -RZ, RZ, 1.5048828125, 33.21875 ;  /* 0x3e055027ff037431 */ /* 0x000fc800000001ff */
[----:B------:R-:W-:-:S13]  /*0350*/  FSETP.GEU.AND P0, PT, R0, 1.175494350822287508e-38, PT ;  /* 0x008000000000780b */ /* 0x000fda0003f0e000 */
[----:B------:R-:W-:-:S04]  /*0360*/  @!P0 FMUL R0, R0, 8388608 ;  /* 0x4b00000000008820 */ /* 0x000fc80000400000 */
[----:B------:R-:W-:-:S05]  /*0370*/  VIADD R2, R0, 0xc0d55555 ;  /* 0xc0d5555500027836 */ /* 0x000fca0000000000 */
[----:B------:R-:W-:-:S04]  /*0380*/  LOP3.LUT R13, R2, 0xff800000, RZ, 0xc0, !PT ;  /* 0xff800000020d7812 */ /* 0x000fc800078ec0ff */
[----:B------:R-:W-:Y:S01]  /*0390*/  I2FP.F32.S32 R14, R13 ;  /* 0x0000000d000e7245 */ /* 0x000fe20000201400 */
[----:B------:R-:W-:Y:S02]  /*03a0*/  IMAD.IADD R2, R0, 0x1, -R13 ;  /* 0x0000000100027824 */ /* 0x000fe400078e0a0d */
[----:B------:R-:W-:Y:S02]  /*03b0*/  IMAD.MOV.U32 R13, RZ, RZ, 0x7f800000 ;  /* 0x7f800000ff0d7424 */ /* 0x000fe400078e00ff */
[----:B------:R-:W-:-:S04]  /*03c0*/  FADD R2, R2, -1 ;  /* 0xbf80000002027421 */ /* 0x000fc80000000000 */
[----:B------:R-:W-:-:S04]  /*03d0*/  FFMA R3, R2, -R3, 0.14084610342979431152 ;  /* 0x3e1039f602037423 */ /* 0x000fc80000000803 */
[----:B------:R-:W-:-:S04]  /*03e0*/  FFMA R3, R2, R3, -0.12148627638816833496 ;  /* 0xbdf8cdcc02037423 */ /* 0x000fc80000000003 */
[----:B------:R-:W-:-:S04]  /*03f0*/  FFMA R3, R2, R3, 0.13980610668659210205 ;  /* 0x3e0f295502037423 */ /* 0x000fc80000000003 */
[----:B------:R-:W-:-:S04]  /*0400*/  FFMA R3, R2, R3, -0.16684235632419586182 ;  /* 0xbe2ad8b902037423 */ /* 0x000fc80000000003 */
[----:B------:R-:W-:-:S04]  /*0410*/  FFMA R3, R2, R3, 0.20012299716472625732 ;  /* 0x3e4ced0b02037423 */ /* 0x000fc80000000003 */
[----:B------:R-:W-:-:S04]  /*0420*/  FFMA R3, R2, R3, -0.24999669194221496582 ;  /* 0xbe7fff2202037423 */ /* 0x000fc80000000003 */
[----:B------:R-:W-:-:S04]  /*0430*/  FFMA R3, R2, R3, 0.33333182334899902344 ;  /* 0x3eaaaa7802037423 */ /* 0x000fc80000000003 */
[----:B------:R-:W-:Y:S01]  /*0440*/  FFMA R17, R2, R3, -0.5 ;  /* 0xbf00000002117423 */ /* 0x000fe20000000003 */
[----:B------:R-:W-:Y:S02]  /*0450*/  FSEL R3, RZ, -23, P0 ;  /* 0xc1b80000ff037808 */ /* 0x000fe40000000000 */
[----:B------:R-:W-:Y:S01]  /*0460*/  ISETP.GT.U32.AND P0, PT, R0, 0x7f7fffff, PT ;  /* 0x7f7fffff0000780c */ /* 0x000fe20003f04070 */
[----:B------:R-:W-:Y:S02]  /*0470*/  FMUL R17, R2, R17 ;  /* 0x0000001102117220 */ /* 0x000fe40000400000 */
[----:B------:R-:W-:Y:S01]  /*0480*/  FFMA R14, R14, 1.1920928955078125e-07, R3 ;  /* 0x340000000e0e7823 */ /* 0x000fe20000000003 */
[----:B------:R-:W-:Y:S01]  /*0490*/  SHF.R.U32.HI R3, RZ, 0x2, R6 ;  /* 0x00000002ff037819 */ /* 0x000fe20000011606 */
[----:B------:R-:W-:Y:S01]  /*04a0*/  FFMA R17, R2, R17, R2 ;  /* 0x0000001102117223 */ /* 0x000fe20000000002 */
[----:B------:R-:W-:Y:S02]  /*04b0*/  SHF.L.U32 R2, R12, 0x4, RZ ;  /* 0x000000040c027819 */ /* 0x000fe400000006ff */
[----:B------:R-:W-:Y:S01]  /*04c0*/  LOP3.LUT R3, R3, R6, RZ, 0x3c, !PT ;  /* 0x0000000603037212 */ /* 0x000fe200078e3cff */
[----:B------:R-:W-:-:S04]  /*04d0*/  FFMA R14, R14, 0.69314718246459960938, R17 ;  /* 0x3f3172180e0e7823 */ /* 0x000fc80000000011 */
[C---:B------:R-:W-:Y:S01]  /*04e0*/  @P0 FFMA R14, R0.reuse, R13, +INF ;  /* 0x7f800000000e0423 */ /* 0x040fe2000000000d */
[C---:B------:R-:W-:Y:S01]  /*04f0*/  IMAD.SHL.U32 R6, R3.reuse, 0x2, RZ ;  /* 0x0000000203067824 */ /* 0x040fe200078e00ff */
[----:B------:R-:W-:Y:S02]  /*0500*/  FSETP.NEU.AND P0, PT, R0, RZ, PT ;  /* 0x000000ff0000720b */ /* 0x000fe40003f0d000 */
[----:B------:R-:W-:Y:S02]  /*0510*/  FMUL R14, R14, -2 ;  /* 0xc00000000e0e7820 */ /* 0x000fe40000400000 */
[----:B------:R-:W-:Y:S01]  /*0520*/  LOP3.LUT R3, R3, R6, R2, 0x96, !PT ;  /* 0x0000000603037212 */ /* 0x000fe200078e9602 */
[----:B------:R-:W-:Y:S02]  /*0530*/  VIADD R2, R18, 0x161f14 ;  /* 0x00161f1412027836 */ /* 0x000fe40000000000 */
[----:B------:R-:W-:Y:S02]  /*0540*/  FSEL R14, R14, +INF , P0 ;  /* 0x7f8000000e0e7808 */ /* 0x000fe40000000000 */
[----:B------:R-:W-:-:S02]  /*0550*/  LOP3.LUT R13, R3, R12, RZ, 0x3c, !PT ;  /* 0x0000000c030d7212 */ /* 0x000fc400078e3cff */
[----:B------:R0:W1:Y:S01]  /*0560*/  MUFU.RSQ R19, R14 ;  /* 0x0000000e00137308 */ /* 0x0000620000001400 */
[----:B------:R-:W-:Y:S01]  /*0570*/  VIADD R3, R14, 0xf3000000 ;  /* 0xf30000000e037836 */ /* 0x000fe20000000000 */
[----:B------:R-:W-:-:S04]  /*0580*/  IADD3 R0, PT, PT, R13, R2, RZ ;  /* 0x000000020d007210 */ /* 0x000fc80007ffe0ff */
[----:B------:R-:W-:Y:S01]  /*0590*/  ISETP.GT.U32.AND P0, PT, R3, 0x727fffff, PT ;  /* 0x727fffff0300780c */ /* 0x000fe20003f04070 */
[----:B------:R-:W-:Y:S01]  /*05a0*/  IMAD.MOV.U32 R3, RZ, RZ, 0x30c90fdb ;  /* 0x30c90fdbff037424 */ /* 0x000fe200078e00ff */
[----:B------:R-:W-:-:S05]  /*05b0*/  I2FP.F32.U32 R0, R0 ;  /* 0x0000000000007245 */ /* 0x000fca0000201000 */
[----:B------:R-:W-:-:S06]  /*05c0*/  FFMA R3, R0, R3, 7.314590599882819788e-10 ;  /* 0x30490fdb00037423 */ /* 0x000fcc0000000003 */
[----:B01----:R-:W-:Y:S05]  /*05d0*/  @!P0 BRA `(.L_x_11) ;  /* 0x0000000000148947 */ /* 0x003fea0003800000 */
[----:B------:R-:W-:Y:S01]  /*05e0*/  IMAD.MOV.U32 R0, RZ, RZ, R14 ;  /* 0x000000ffff007224 */ /* 0x000fe200078e000e */
[----:B------:R-:W-:-:S07]  /*05f0*/  MOV R25, 0x610 ;  /* 0x0000061000197802 */ /* 0x000fce0000000f00 */
[----:B-----5:R-:W-:Y:S05]  /*0600*/  CALL.REL.NOINC `($__internal_1_$__cuda_sm20_sqrt_rn_f32_slowpath) ;  /* 0x0000000400d07944 */ /* 0x020fea0003c00000 */
[----:B------:R-:W-:Y:S01]  /*0610*/  MOV R17, R0 ;  /* 0x0000000000117202 */ /* 0x000fe20000000f00 */
[----:B------:R-:W-:Y:S06]  /*0620*/  BRA `(.L_x_12) ;  /* 0x0000000000107947 */ /* 0x000fec0003800000 */
.L_x_11:
[----:B------:R-:W-:Y:S01]  /*0630*/  FMUL.FTZ R17, R14, R19 ;  /* 0x000000130e117220 */ /* 0x000fe20000410000 */
[----:B------:R-:W-:-:S03]  /*0640*/  FMUL.FTZ R6, R19, 0.5 ;  /* 0x3f00000013067820 */ /* 0x000fc60000410000 */
[----:B------:R-:W-:-:S04]  /*0650*/  FFMA R0, -R17, R17, R14 ;  /* 0x0000001111007223 */ /* 0x000fc8000000010e */
[----:B------:R-:W-:-:S07]  /*0660*/  FFMA R17, R0, R6, R17 ;  /* 0x0000000600117223 */ /* 0x000fce0000000011 */
.L_x_12:
[----:B------:R-:W-:Y:S05]  /*0670*/  BSYNC.RECONVERGENT B1 ;  /* 0x0000000000017941 */ /* 0x000fea0003800200 */
.L_x_10:
[----:B------:R-:W-:Y:S01]  /*0680*/  FMUL.RZ R3, R3, 0.15915493667125701904 ;  /* 0x3e22f98303037820 */ /* 0x000fe2000040c000 */
[----:B------:R-:W-:-:S03]  /*0690*/  IMAD.MOV.U32 R14, RZ, RZ, 0x1 ;  /* 0x00000001ff0e7424 */ /* 0x000fc600078e00ff */
[----:B------:R-:W0:Y:S08]  /*06a0*/  MUFU.SIN R0, R3 ;  /* 0x0000000300007308 */ /* 0x000e300000000400 */
[----:B------:R-:W1:Y:S01]  /*06b0*/  MUFU.COS R6, R3 ;  /* 0x0000000300067308 */ /* 0x000e620000000000 */
[-C--:B0-----:R-:W-:Y:S01]  /*06c0*/  FMUL R23, R0, R17.reuse ;  /* 0x0000001100177220 */ /* 0x081fe20000400000 */
[----:B-1----:R-:W-:Y:S01]  /*06d0*/  FMUL R17, R6, R17 ;  /* 0x0000001106117220 */ /* 0x002fe20000400000 */
[----:B------:R-:W-:Y:S06]  /*06e0*/  BRA `(.L_x_13) ;  /* 0x0000000000207947 */ /* 0x000fec0003800000 */
.L_x_9:
[----:B------:R-:W2:Y:S01]  /*06f0*/  LDG.E R17, desc[UR6][R4.64+0x20] ;  /* 0x0000200604117981 */ /* 0x000ea2000c1e1900 */
[----:B------:R-:W-:Y:S01]  /*0700*/  IMAD.MOV.U32 R13, RZ, RZ, R11 ;  /* 0x000000ffff0d7224 */ /* 0x000fe200078e000b */
[----:B------:R-:W-:Y:S01]  /*0710*/  MOV R12, R10 ;  /* 0x0000000a000c7202 */ /* 0x000fe20000000f00 */
[----:B------:R-:W-:Y:S01]  /*0720*/  IMAD.MOV.U32 R11, RZ, RZ, R7 ;  /* 0x000000ffff0b7224 */ /* 0x000fe200078e0007 */
[----:B------:R-:W-:Y:S01]  /*0730*/  MOV R10, R6 ;  /* 0x00000006000a7202 */ /* 0x000fe20000000f00 */
[----:B------:R-:W-:Y:S02]  /*0740*/  IMAD.MOV.U32 R14, RZ, RZ, RZ ;  /* 0x000000ffff0e7224 */ /* 0x000fe400078e00ff */
[----:B------:R-:W-:Y:S02]  /*0750*/  IMAD.MOV.U32 R7, RZ, RZ, R3 ;  /* 0x000000ffff077224 */ /* 0x000fe400078e0003 */
[----:B--2---:R-:W-:-:S07]  /*0760*/  IMAD.MOV.U32 R23, RZ, RZ, R17 ;  /* 0x000000ffff177224 */ /* 0x004fce00078e0011 */
.L_x_13:
[----:B------:R-:W-:Y:S05]  /*0770*/  BSYNC.RECONVERGENT B0 ;  /* 0x0000000000007941 */ /* 0x000fea0003800200 */
.L_x_8:
[----:B------:R-:W0:Y:S01]  /*0780*/  LDCU UR5, c[0x0][0x3a8] ;  /* 0x00007500ff0577ac */ /* 0x000e220008000800 */
[----:B------:R-:W1:Y:S01]  /*0790*/  LDC.64 R18, c[0x0][0x388] ;  /* 0x0000e200ff127b82 */ /* 0x000e620000000a00 */
[----:B0-----:R-:W-:Y:S02]  /*07a0*/  UIADD3 UR4, UPT, UPT, UR5, -0xd000000, URZ ;  /* 0xf300000005047890 */ /* 0x001fe4000fffe0ff */
[----:B------:R-:W0:Y:S02]  /*07b0*/  MUFU.RSQ R0, UR5 ;  /* 0x0000000500007d08 */ /* 0x000e240008001400 */
[----:B------:R-:W-:Y:S01]  /*07c0*/  UISETP.GT.U32.AND UP0, UPT, UR4, 0x727fffff, UPT ;  /* 0x727fffff0400788c */ /* 0x000fe2000bf04070 */
[----:B-1----:R-:W-:-:S08]  /*07d0*/  FFMA R6, R23, R19, R18 ;  /* 0x0000001317067223 */ /* 0x002fd00000000012 */
[----:B0-----:R-:W-:Y:S05]  /*07e0*/  BRA.U !UP0, `(.L_x_14) ;  /* 0x0000000108207547 */ /* 0x001fea000b800000 */
[----:B------:R-:W0:Y:S01]  /*07f0*/  LDCU UR4, c[0x0][0x3a8] ;  /* 0x00007500ff0477ac */ /* 0x000e220008000800 */
[----:B------:R-:W-:Y:S01]  /*0800*/  BSSY.RECONVERGENT B0, `(.L_x_15) ;  /* 0x0000004000007945 */ /* 0x000fe20003800200 */
[----:B------:R-:W-:Y:S02]  /*0810*/  MOV R25, 0x840 ;  /* 0x0000084000197802 */ /* 0x000fe40000000f00 */
[----:B0-----:R-:W-:-:S07]  /*0820*/  MOV R0, UR4 ;  /* 0x0000000400007c02 */ /* 0x001fce0008000f00 */
[----:B-----5:R-:W-:Y:S05]  /*0830*/  CALL.REL.NOINC `($__internal_1_$__cuda_sm20_sqrt_rn_f32_slowpath) ;  /* 0x0000000400447944 */ /* 0x020fea0003c00000 */
[----:B------:R-:W-:Y:S05]  /*0840*/  BSYNC.RECONVERGENT B0 ;  /* 0x0000000000007941 */ /* 0x000fea0003800200 */
.L_x_15:
[----:B------:R-:W-:Y:S01]  /*0850*/  IMAD.MOV.U32 R3, RZ, RZ, R0 ;  /* 0x000000ffff037224 */ /* 0x000fe200078e0000 */
[----:B------:R-:W-:Y:S06]  /*0860*/  BRA `(.L_x_16) ;  /* 0x0000000000107947 */ /* 0x000fec0003800000 */
.L_x_14:
[C---:B------:R-:W-:Y:S01]  /*0870*/  FMUL.FTZ R3, R0.reuse, UR5 ;  /* 0x0000000500037c20 */ /* 0x040fe20008410000 */
[----:B------:R-:W-:-:S03]  /*0880*/  FMUL.FTZ R18, R0, 0.5 ;  /* 0x3f00000000127820 */ /* 0x000fc60000410000 */
[----:B------:R-:W-:-:S04]  /*0890*/  FFMA R0, -R3, R3, UR5 ;  /* 0x0000000503007e23 */ /* 0x000fc80008000103 */
[----:B------:R-:W-:-:S07]  /*08a0*/  FFMA R3, R0, R18, R3 ;  /* 0x0000001200037223 */ /* 0x000fce0000000003 */
.L_x_16:
[----:B------:R-:W0:Y:S01]  /*08b0*/  LDC R22, c[0x0][0x3ac] ;  /* 0x0000eb00ff167b82 */ /* 0x000e220000000800 */
[----:B------:R-:W-:Y:S01]  /*08c0*/  BSSY.RECONVERGENT B0, `(.L_x_17) ;  /* 0x000000c000007945 */ /* 0x000fe20003800200 */
[----:B0-----:R-:W0:Y:S08]  /*08d0*/  MUFU.RCP R0, R22 ;  /* 0x0000001600007308 */ /* 0x001e300000001000 */
[----:B------:R-:W1:Y:S01]  /*08e0*/  FCHK P0, R3, R22 ;  /* 0x0000001603007302 */ /* 0x000e620000000000 */
[----:B0-----:R-:W-:-:S04]  /*08f0*/  FFMA R19, R0, -R22, 1 ;  /* 0x3f80000000137423 */ /* 0x001fc80000000816 */
[----:B------:R-:W-:-:S04]  /*0900*/  FFMA R0, R0, R19, R0 ;  /* 0x0000001300007223 */ /* 0x000fc80000000000 */
[----:B------:R-:W-:-:S04]  /*0910*/  FFMA R18, R0, R3, RZ ;  /* 0x0000000300127223 */ /* 0x000fc800000000ff */
[----:B------:R-:W-:-:S04]  /*0920*/  FFMA R19, R18, -R22, R3 ;  /* 0x8000001612137223 */ /* 0x000fc80000000003 */
[----:B------:R-:W-:Y:S01]  /*0930*/  FFMA R23, R0, R19, R18 ;  /* 0x0000001300177223 */ /* 0x000fe20000000012 */
[----:B-1----:R-:W-:Y:S06]  /*0940*/  @!P0 BRA `(.L_x_18) ;  /* 0x00000000000c8947 */ /* 0x002fec0003800000 */
[----:B------:R-:W-:-:S07]  /*0950*/  MOV R18, 0x970 ;  /* 0x0000097000127802 */ /* 0x000fce0000000f00 */
[----:B-----5:R-:W-:Y:S05]  /*0960*/  CALL.REL.NOINC `($__internal_2_$__cuda_sm3x_div_rn_noftz_f32_slowpath) ;  /* 0x0000000400547944 */ /* 0x020fea0003c00000 */
[----:B------:R-:W-:-:S07]  /*0970*/  IMAD.MOV.U32 R23, RZ, RZ, R0 ;  /* 0x000000ffff177224 */ /* 0x000fce00078e0000 */
.L_x_18:
[----:B------:R-:W-:Y:S05]  /*0980*/  BSYNC.RECONVERGENT B0 ;  /* 0x0000000000007941 */ /* 0x000fea0003800200 */
.L_x_17:
[----:B------:R-:W0:Y:S01]  /*0990*/  LDC.64 R18, c[0x0][0x390] ;  /* 0x0000e400ff127b82 */ /* 0x000e220000000a00 */
[----:B------:R-:W1:Y:S07]  /*09a0*/  LDCU UR4, c[0x0][0x3ac] ;  /* 0x00007580ff0477ac */ /* 0x000e6e0008000800 */
[----:B------:R-:W2:Y:S01]  /*09b0*/  LDC R24, c[0x0][0x3b0] ;  /* 0x0000ec00ff187b82 */ /* 0x000ea20000000800 */
[----:B------:R-:W-:Y:S01]  /*09c0*/  FFMA R6, R6, R23, 1 ;  /* 0x3f80000006067423 */ /* 0x000fe20000000017 */
[----:B------:R-:W3:Y:S01]  /*09d0*/  LDCU UR5, c[0x0][0x3a8] ;  /* 0x00007500ff0577ac */ /* 0x000ee20008000800 */
[----:B0-----:R-:W4:Y:S01]  /*09e0*/  LDG.E R18, desc[UR6][R18.64] ;  /* 0x0000000612127981 */ /* 0x001f22000c1e1900 */
[----:B-1----:R-:W-:Y:S01]  /*09f0*/  FMUL R0, R3, UR4 ;  /* 0x0000000403007c20 */ /* 0x002fe20008400000 */
[----:B------:R-:W-:Y:S01]  /*0a00*/  BSSY.RECONVERGENT B0, `(.L_x_19) ;  /* 0x0000026000007945 */ /* 0x000fe20003800200 */
[----:B------:R-:W-:Y:S01]  /*0a10*/  HFMA2 R23, -RZ, RZ, 0, 0 ;  /* 0x00000000ff177431 */ /* 0x000fe200000001ff */
[----:B----4-:R-:W-:-:S04]  /*0a20*/  FSETP.GEU.AND P0, PT, |R21|, R18, PT ;  /* 0x000000121500720b */ /* 0x010fc80003f0e200 */
[----:B--2---:R-:W-:-:S13]  /*0a30*/  ISETP.LT.OR P0, PT, R24, 0x1, P0 ;  /* 0x000000011800780c */ /* 0x004fda0000701670 */
[----:B---3--:R-:W-:Y:S05]  /*0a40*/  @P0 BRA `(.L_x_20) ;  /* 0x0000000000840947 */ /* 0x008fea0003800000 */
[----:B------:R-:W-:Y:S01]  /*0a50*/  IMAD.MOV.U32 R22, RZ, RZ, R7 ;  /* 0x000000ffff167224 */ /* 0x000fe200078e0007 */
[----:B------:R-:W-:Y:S01]  /*0a60*/  I2FP.F32.S32 R18, R24 ;  /* 0x0000001800127245 */ /* 0x000fe20000201400 */
[----:B------:R-:W-:Y:S01]  /*0a70*/  FMUL R19, R6, 0.5 ;  /* 0x3f00000006137820 */ /* 0x000fe20000400000 */
[----:B------:R-:W-:Y:S01]  /*0a80*/  IMAD.MOV.U32 R23, RZ, RZ, RZ ;  /* 0x000000ffff177224 */ /* 0x000fe200078e00ff */
[----:B------:R-:W-:-:S07]  /*0a90*/  MOV R3, RZ ;  /* 0x000000ff00037202 */ /* 0x000fce0000000f00 */
.L_x_21:
[----:B------:R-:W0:Y:S02]  /*0aa0*/  LDC.64 R6, c[0x0][0x390] ;  /* 0x0000e400ff067b82 */ /* 0x000e240000000a00 */
[----:B0-----:R-:W-:-:S06]  /*0ab0*/  IMAD.WIDE.U32 R6, R3, 0x4, R6 ;  /* 0x0000000403067825 */ /* 0x001fcc00078e0006 */
[----:B------:R0:W2:Y:S01]  /*0ac0*/  LDG.E R6, desc[UR6][R6.64+0x4] ;  /* 0x0000040606067981 */ /* 0x0000a2000c1e1900 */
[----:B------:R-:W-:Y:S01]  /*0ad0*/  SHF.R.U32.HI R25, RZ, 0x2, R22 ;  /* 0x00000002ff197819 */ /* 0x000fe20000011616 */
[----:B------:R-:W-:Y:S01]  /*0ae0*/  IMAD.MOV.U32 R27, RZ, RZ, 0x2f800000 ;  /* 0x2f800000ff1b7424 */ /* 0x000fe200078e00ff */
[----:B------:R-:W-:Y:S01]  /*0af0*/  IADD3 R2, PT, PT, R2, 0x587c5, RZ ;  /* 0x000587c502027810 */ /* 0x000fe20007ffe0ff */
[----:B------:R-:W-:Y:S01]  /*0b00*/  FADD R23, R23, UR5 ;  /* 0x0000000517177e21 */ /* 0x000fe20008000000 */
[----:B------:R-:W-:Y:S01]  /*0b10*/  LOP3.LUT R25, R25, R22, RZ, 0x3c, !PT ;  /* 0x0000001619197212 */ /* 0x000fe200078e3cff */
[----:B------:R-:W-:Y:S01]  /*0b20*/  IMAD.SHL.U32 R22, R13, 0x10, RZ ;  /* 0x000000100d167824 */ /* 0x000fe200078e00ff */
[----:B------:R-:W-:Y:S02]  /*0b30*/  IADD3 R3, PT, PT, R3, 0x1, RZ ;  /* 0x0000000103037810 */ /* 0x000fe40007ffe0ff */
[----:B------:R-:W-:Y:S01]  /*0b40*/  FSETP.LT.AND P1, PT, R23, R18, PT ;  /* 0x000000121700720b */ /* 0x000fe20003f21000 */
[----:B------:R-:W-:-:S02]  /*0b50*/  IMAD.SHL.U32 R24, R25, 0x2, RZ ;  /* 0x0000000219187824 */ /* 0x000fc400078e00ff */
[----:B0-----:R-:W-:-:S03]  /*0b60*/  IMAD.MOV.U32 R7, RZ, RZ, R10 ;  /* 0x000000ffff077224 */ /* 0x001fc600078e000a */
[----:B------:R-:W-:-:S04]  /*0b70*/  LOP3.LUT R22, R13, R22, R24, 0x96, !PT ;  /* 0x000000160d167212 */ /* 0x000fc800078e9618 */
[----:B------:R-:W-:-:S05]  /*0b80*/  LOP3.LUT R25, R22, R25, RZ, 0x3c, !PT ;  /* 0x0000001916197212 */ /* 0x000fca00078e3cff */
[----:B------:R-:W-:-:S05]  /*0b90*/  IMAD.IADD R22, R25, 0x1, R2 ;  /* 0x0000000119167824 */ /* 0x000fca00078e0202 */
[----:B------:R-:W-:-:S05]  /*0ba0*/  I2FP.F32.U32 R22, R22 ;  /* 0x0000001600167245 */ /* 0x000fca0000201000 */
[----:B------:R-:W-:-:S05]  /*0bb0*/  FFMA R22, R22, R27, 1.1641532182693481445e-10 ;  /* 0x2f00000016167423 */ /* 0x000fca000000001b */
[----:B------:R-:W-:-:S04]  /*0bc0*/  FSETP.GEU.AND P0, PT, R22, R19, PT ;  /* 0x000000131600720b */ /* 0x000fc80003f0e000 */
[----:B------:R-:W-:-:S05]  /*0bd0*/  FSEL R22, R0, -R0, !P0 ;  /* 0x8000000000167208 */ /* 0x000fca0004000000 */
[----:B------:R-:W-:Y:S01]  /*0be0*/  FADD R21, R22, R21 ;  /* 0x0000001516157221 */ /* 0x000fe20000000000 */
[----:B------:R-:W-:Y:S01]  /*0bf0*/  IMAD.MOV.U32 R22, RZ, RZ, R10 ;  /* 0x000000ffff167224 */ /* 0x000fe200078e000a */
[----:B------:R-:W-:Y:S01]  /*0c00*/  MOV R10, R11 ;  /* 0x0000000b000a7202 */ /* 0x000fe20000000f00 */
[----:B------:R-:W-:Y:S02]  /*0c10*/  IMAD.MOV.U32 R11, RZ, RZ, R12 ;  /* 0x000000ffff0b7224 */ /* 0x000fe400078e000c */
[----:B------:R-:W-:Y:S01]  /*0c20*/  IMAD.MOV.U32 R12, RZ, RZ, R13 ;  /* 0x000000ffff0c7224 */ /* 0x000fe200078e000d */
[----:B------:R-:W-:Y:S02]  /*0c30*/  MOV R13, R25 ;  /* 0x00000019000d7202 */ /* 0x000fe40000000f00 */
[----:B--2---:R-:W-:-:S13]  /*0c40*/  FSETP.GEU.AND P0, PT, |R21|, R6, PT ;  /* 0x000000061500720b */ /* 0x004fda0003f0e200 */
[----:B------:R-:W-:Y:S05]  /*0c50*/  @!P0 BRA P1, `(.L_x_21) ;  /* 0xfffffffc00908947 */ /* 0x000fea000083ffff */
.L_x_20:
[----:B------:R-:W-:Y:S05]  /*0c60*/  BSYNC.RECONVERGENT B0 ;  /* 0x0000000000007941 */ /* 0x000fea0003800200 */
.L_x_19:
[----:B------:R-:W0:Y:S01]  /*0c70*/  LDC.64 R18, c[0x0][0x3b8] ;  /* 0x0000ee00ff127b82 */ /* 0x000e220000000a00 */
[----:B------:R-:W-:Y:S01]  /*0c80*/  FADD R20, R20, R23 ;  /* 0x0000001714147221 */ /* 0x000fe20000000000 */
[----:B------:R-:W-:Y:S01]  /*0c90*/  FSETP.GTU.AND P0, PT, R21, RZ, PT ;  /* 0x000000ff1500720b */ /* 0x000fe20003f0c000 */
[----:B------:R-:W-:Y:S01]  /*0ca0*/  IMAD.MOV.U32 R3, RZ, RZ, R7 ;  /* 0x000000ffff037224 */ /* 0x000fe200078e0007 */
[----:B------:R-:W-:Y:S02]  /*0cb0*/  STG.E.64 desc[UR6][R4.64+0x8], R10 ;  /* 0x0000080a04007986 */ /* 0x000fe4000c101b06 */
[----:B------:R-:W-:Y:S02]  /*0cc0*/  FSEL R7, R20, -R20, P0 ;  /* 0x8000001414077208 */ /* 0x000fe40000000000 */
[----:B------:R-:W-:Y:S04]  /*0cd0*/  STG.E.64 desc[UR6][R4.64+0x10], R12 ;  /* 0x0000100c04007986 */ /* 0x000fe8000c101b06 */
[----:B------:R-:W-:Y:S04]  /*0ce0*/  STG.E.64 desc[UR6][R4.64+0x18], R14 ;  /* 0x0000180e04007986 */ /* 0x000fe8000c101b06 */
[----:B-----5:R-:W-:Y:S04]  /*0cf0*/  STG.E.64 desc[UR6][R4.64+0x28], R8 ;  /* 0x0000280804007986 */ /* 0x020fe8000c101b06 */
[----:B------:R-:W-:Y:S01]  /*0d00*/  STG.E desc[UR6][R4.64+0x20], R17 ;  /* 0x0000201104007986 */ /* 0x000fe2000c101906 */
[----:B0-----:R-:W-:-:S03]  /*0d10*/  IMAD.WIDE R18, R16, 0x4, R18 ;  /* 0x0000000410127825 */ /* 0x001fc600078e0212 */
[----:B------:R-:W-:Y:S04]  /*0d20*/  STG.E.64 desc[UR6][R4.64], R2 ;  /* 0x0000000204007986 */ /* 0x000fe8000c101b06 */
[----:B------:R-:W-:Y:S01]  /*0d30*/  STG.E desc[UR6][R18.64], R7 ;  /* 0x0000000712007986 */ /* 0x000fe2000c101906 */
[----:B------:R-:W-:Y:S05]  /*0d40*/  EXIT ;  /* 0x000000000000794d */ /* 0x000fea0003800000 */
        .weak           $__internal_1_$__cuda_sm20_sqrt_rn_f32_slowpath
        .type           $__internal_1_$__cuda_sm20_sqrt_rn_f32_slowpath,@function
        .size           $__internal_1_$__cuda_sm20_sqrt_rn_f32_slowpath,($__internal_2_$__cuda_sm3x_div_rn_noftz_f32_slowpath - $__internal_1_$__cuda_sm20_sqrt_rn_f32_slowpath)
$__internal_1_$__cuda_sm20_sqrt_rn_f32_slowpath:
[----:B------:R-:W-:-:S13]  /*0d50*/  LOP3.LUT P0, RZ, R0, 0x7fffffff, RZ, 0xc0, !PT ;  /* 0x7fffffff00ff7812 */ /* 0x000fda000780c0ff */
[----:B------:R-:W-:Y:S01]  /*0d60*/  @!P0 IMAD.MOV.U32 R18, RZ, RZ, R0 ;  /* 0x000000ffff128224 */ /* 0x000fe200078e0000 */
[----:B------:R-:W-:Y:S06]  /*0d70*/  @!P0 BRA `(.L_x_22) ;  /* 0x0000000000408947 */ /* 0x000fec0003800000 */
[----:B------:R-:W-:-:S13]  /*0d80*/  FSETP.GEU.FTZ.AND P0, PT, R0, RZ, PT ;  /* 0x000000ff0000720b */ /* 0x000fda0003f1e000 */
[----:B------:R-:W-:Y:S01]  /*0d90*/  @!P0 MOV R18, 0x7fffffff ;  /* 0x7fffffff00128802 */ /* 0x000fe20000000f00 */
        /* <DEDUP_REMOVED lines=8> */
[----:B------:R-:W-:Y:S01]  /*0e20*/  @P0 FMUL.FTZ R24, R18, 0.5 ;  /* 0x3f00000012180820 */ /* 0x000fe20000410000 */
[----:B------:R-:W-:Y:S02]  /*0e30*/  @!P0 IMAD.MOV.U32 R18, RZ, RZ, R0 ;  /* 0x000000ffff128224 */ /* 0x000fe400078e0000 */
[----:B------:R-:W-:-:S04]  /*0e40*/  @P0 FADD.FTZ R23, -R22, -RZ ;  /* 0x800000ff16170221 */ /* 0x000fc80000010100 */
[----:B------:R-:W-:-:S04]  /*0e50*/  @P0 FFMA R23, R22, R23, R19 ;  /* 0x0000001716170223 */ /* 0x000fc80000000013 */
[----:B------:R-:W-:-:S04]  /*0e60*/  @P0 FFMA R23, R23, R24, R22 ;  /* 0x0000001817170223 */ /* 0x000fc80000000016 */
[----:B------:R-:W-:-:S07]  /*0e70*/  @P0 FMUL.FTZ R18, R23, 2.3283064365386962891e-10 ;  /* 0x2f80000017120820 */ /* 0x000fce0000410000 */
.L_x_22:
[----:B------:R-:W-:Y:S01]  /*0e80*/  IMAD.MOV.U32 R0, RZ, RZ, R18 ;  /* 0x000000ffff007224 */ /* 0x000fe200078e0012 */
[----:B------:R-:W-:Y:S01]  /*0e90*/  MOV R18, R25 ;  /* 0x0000001900127202 */ /* 0x000fe20000000f00 */
[----:B------:R-:W-:-:S04]  /*0ea0*/  IMAD.MOV.U32 R19, RZ, RZ, 0x0 ;  /* 0x00000000ff137424 */ /* 0x000fc800078e00ff */
[----:B------:R-:W-:Y:S05]  /*0eb0*/  RET.REL.NODEC R18 `(sim_drift_var_thresh) ;  /* 0xfffffff012507950 */ /* 0x000fea0003c3ffff */
        .weak           $__internal_2_$__cuda_sm3x_div_rn_noftz_f32_slowpath
        .type           $__internal_2_$__cuda_sm3x_div_rn_noftz_f32_slowpath,@function
        .size           $__internal_2_$__cuda_sm3x_div_rn_noftz_f32_slowpath,(.L_x_64 - $__internal_2_$__cuda_sm3x_div_rn_noftz_f32_slowpath)
$__internal_2_$__cuda_sm3x_div_rn_noftz_f32_slowpath:
[----:B------:R-:W0:Y:S01]  /*0ec0*/  LDC R0, c[0x0][0x3ac] ;  /* 0x0000eb00ff007b82 */ /* 0x000e220000000800 */
[--C-:B------:R-:W-:Y:S01]  /*0ed0*/  SHF.R.U32.HI R23, RZ, 0x17, R3.reuse ;  /* 0x00000017ff177819 */ /* 0x100fe20000011603 */
[----:B------:R-:W1:Y:S01]  /*0ee0*/  LDCU UR4, c[0x0][0x3ac] ;  /* 0x00007580ff0477ac */ /* 0x000e620008000800 */
[----:B------:R-:W-:Y:S01]  /*0ef0*/  BSSY.RECONVERGENT B1, `(.L_x_23) ;  /* 0x0000064000017945 */ /* 0x000fe20003800200 */
[----:B------:R-:W-:Y:S01]  /*0f00*/  IMAD.MOV.U32 R24, RZ, RZ, R3 ;  /* 0x000000ffff187224 */ /* 0x000fe200078e0003 */
[----:B------:R-:W-:-:S04]  /*0f10*/  LOP3.LUT R23, R23, 0xff, RZ, 0xc0, !PT ;  /* 0x000000ff17177812 */ /* 0x000fc800078ec0ff */
[----:B------:R-:W-:Y:S01]  /*0f20*/  IADD3 R27, PT, PT, R23, -0x1, RZ ;  /* 0xffffffff171b7810 */ /* 0x000fe20007ffe0ff */
[----:B-1----:R-:W-:Y:S01]  /*0f30*/  IMAD.U32 R25, RZ, RZ, UR4 ;  /* 0x00000004ff197e24 */ /* 0x002fe2000f8e00ff */
[----:B0-----:R-:W-:-:S04]  /*0f40*/  SHF.R.U32.HI R19, RZ, 0x17, R0 ;  /* 0x00000017ff137819 */ /* 0x001fc80000011600 */
[----:B------:R-:W-:-:S05]  /*0f50*/  LOP3.LUT R19, R19, 0xff, RZ, 0xc0, !PT ;  /* 0x000000ff13137812 */ /* 0x000fca00078ec0ff */
[----:B------:R-:W-:-:S05]  /*0f60*/  VIADD R26, R19, 0xffffffff ;  /* 0xffffffff131a7836 */ /* 0x000fca0000000000 */
[----:B------:R-:W-:-:S04]  /*0f70*/  ISETP.GT.U32.AND P0, PT, R26, 0xfd, PT ;  /* 0x000000fd1a00780c */ /* 0x000fc80003f04070 */
[----:B------:R-:W-:-:S13]  /*0f80*/  ISETP.GT.U32.OR P0, PT, R27, 0xfd, P0 ;  /* 0x000000fd1b00780c */ /* 0x000fda0000704470 */
[----:B------:R-:W-:Y:S01]  /*0f90*/  @!P0 MOV R22, RZ ;  /* 0x000000ff00168202 */ /* 0x000fe20000000f00 */
[----:B------:R-:W-:Y:S06]  /*0fa0*/  @!P0 BRA `(.L_x_24) ;  /* 0x00000000005c8947 */ /* 0x000fec0003800000 */
[----:B------:R-:W-:Y:S02]  /*0fb0*/  FSETP.GTU.FTZ.AND P0, PT, |R3|, +INF , PT ;  /* 0x7f8000000300780b */ /* 0x000fe40003f1c200 */
[----:B------:R-:W-:-:S04]  /*0fc0*/  FSETP.GTU.FTZ.AND P1, PT, |R0|, +INF , PT ;  /* 0x7f8000000000780b */ /* 0x000fc80003f3c200 */
[----:B------:R-:W-:-:S13]  /*0fd0*/  PLOP3.LUT P0, PT, P0, P1, PT, 0xf8, 0x8f ;  /* 0x00000000008f781c */ /* 0x000fda0000703f70 */
[----:B------:R-:W-:Y:S05]  /*0fe0*/  @P0 BRA `(.L_x_25) ;  /* 0x00000004004c0947 */ /* 0x000fea0003800000 */
[----:B------:R-:W-:-:S13]  /*0ff0*/  LOP3.LUT P0, RZ, R25, 0x7fffffff, R24, 0xc8, !PT ;  /* 0x7fffffff19ff7812 */ /* 0x000fda000780c818 */
[----:B------:R-:W-:Y:S05]  /*1000*/  @!P0 BRA `(.L_x_26) ;  /* 0x00000004003c8947 */ /* 0x000fea0003800000 */
[C---:B------:R-:W-:Y:S02]  /*1010*/  FSETP.NEU.FTZ.AND P2, PT, |R3|.reuse, +INF , PT ;  /* 0x7f8000000300780b */ /* 0x040fe40003f5d200 */
[----:B------:R-:W-:Y:S02]  /*1020*/  FSETP.NEU.FTZ.AND P1, PT, |R0|, +INF , PT ;  /* 0x7f8000000000780b */ /* 0x000fe40003f3d200 */
[----:B------:R-:W-:-:S11]  /*1030*/  FSETP.NEU.FTZ.AND P0, PT, |R3|, +INF , PT ;  /* 0x7f8000000300780b */ /* 0x000fd60003f1d200 */
[----:B------:R-:W-:Y:S05]  /*1040*/  @!P1 BRA !P2, `(.L_x_26) ;  /* 0x00000004002c9947 */ /* 0x000fea0005000000 */
[----:B------:R-:W-:-:S04]  /*1050*/  LOP3.LUT P2, RZ, R24, 0x7fffffff, RZ, 0xc0, !PT ;  /* 0x7fffffff18ff7812 */ /* 0x000fc8000784c0ff */
[----:B------:R-:W-:-:S13]  /*1060*/  PLOP3.LUT P1, PT, P1, P2, PT, 0x2f, 0xf2 ;  /* 0x0000000000f2781c */ /* 0x000fda0000f24577 */
[----:B------:R-:W-:Y:S05]  /*1070*/  @P1 BRA `(.L_x_27) ;  /* 0x0000000400181947 */ /* 0x000fea0003800000 */
[----:B------:R-:W-:-:S04]  /*1080*/  LOP3.LUT P1, RZ, R25, 0x7fffffff, RZ, 0xc0, !PT ;  /* 0x7fffffff19ff7812 */ /* 0x000fc8000782c0ff */
[----:B------:R-:W-:-:S13]  /*1090*/  PLOP3.LUT P0, PT, P0, P1, PT, 0x2f, 0xf2 ;  /* 0x0000000000f2781c */ /* 0x000fda0000702577 */
[----:B------:R-:W-:Y:S05]  /*10a0*/  @P0 BRA `(.L_x_28) ;  /* 0x0000000400000947 */ /* 0x000fea0003800000 */
[----:B------:R-:W-:Y:S02]  /*10b0*/  ISETP.GE.AND P0, PT, R27, RZ, PT ;  /* 0x000000ff1b00720c */ /* 0x000fe40003f06270 */
[----:B------:R-:W-:-:S11]  /*10c0*/  ISETP.GE.AND P1, PT, R26, RZ, PT ;  /* 0x000000ff1a00720c */ /* 0x000fd60003f26270 */
[----:B------:R-:W-:Y:S02]  /*10d0*/  @P0 IMAD.MOV.U32 R22, RZ, RZ, RZ ;  /* 0x000000ffff160224 */ /* 0x000fe400078e00ff */
[----:B------:R-:W-:Y:S01]  /*10e0*/  @!P0 FFMA R24, R3, 1.84467440737095516160e+19, RZ ;  /* 0x5f80000003188823 */ /* 0x000fe200000000ff */
[----:B------:R-:W-:Y:S02]  /*10f0*/  @!P0 IMAD.MOV.U32 R22, RZ, RZ, -0x40 ;  /* 0xffffffc0ff168424 */ /* 0x000fe400078e00ff */
[----:B------:R-:W-:-:S03]  /*1100*/  @!P1 FFMA R25, R0, 1.84467440737095516160e+19, RZ ;  /* 0x5f80000000199823 */ /* 0x000fc600000000ff */
[----:B------:R-:W-:-:S07]  /*1110*/  @!P1 IADD3 R22, PT, PT, R22, 0x40, RZ ;  /* 0x0000004016169810 */ /* 0x000fce0007ffe0ff */
.L_x_24:
[----:B------:R-:W-:Y:S01]  /*1120*/  LEA R0, R19, 0xc0800000, 0x17 ;  /* 0xc080000013007811 */ /* 0x000fe200078eb8ff */
[----:B------:R-:W-:Y:S04]  /*1130*/  BSSY.RECONVERGENT B2, `(.L_x_29) ;  /* 0x0000036000027945 */ /* 0x000fe80003800200 */
[----:B------:R-:W-:Y:S02]  /*1140*/  IMAD.IADD R26, R25, 0x1, -R0 ;  /* 0x00000001191a7824 */ /* 0x000fe400078e0a00 */
[----:B------:R-:W-:Y:S02]  /*1150*/  VIADD R25, R23, 0xffffff81 ;  /* 0xffffff8117197836 */ /* 0x000fe40000000000 */
[----:B------:R-:W0:Y:S01]  /*1160*/  MUFU.RCP R0, R26 ;  /* 0x0000001a00007308 */ /* 0x000e220000001000 */
[----:B------:R-:W-:-:S04]  /*1170*/  FADD.FTZ R27, -R26, -RZ ;  /* 0x800000ff1a1b7221 */ /* 0x000fc80000010100 */
[----:B0-----:R-:W-:-:S04]  /*1180*/  FFMA R23, R0, R27, 1 ;  /* 0x3f80000000177423 */ /* 0x001fc8000000001b */
[----:B------:R-:W-:Y:S01]  /*1190*/  FFMA R23, R0, R23, R0 ;  /* 0x0000001700177223 */ /* 0x000fe20000000000 */
[C---:B------:R-:W-:Y:S01]  /*11a0*/  IMAD R0, R25.reuse, -0x800000, R24 ;  /* 0xff80000019007824 */ /* 0x040fe200078e0218 */
[----:B------:R-:W-:-:S03]  /*11b0*/  IADD3 R25, PT, PT, R25, 0x7f, -R19 ;  /* 0x0000007f19197810 */ /* 0x000fc60007ffe813 */
[----:B------:R-:W-:Y:S01]  /*11c0*/  FFMA R24, R0, R23, RZ ;  /* 0x0000001700187223 */ /* 0x000fe200000000ff */
[----:B------:R-:W-:-:S03]  /*11d0*/  IADD3 R25, PT, PT, R25, R22, RZ ;  /* 0x0000001619197210 */ /* 0x000fc60007ffe0ff */
[----:B------:R-:W-:-:S04]  /*11e0*/  FFMA R28, R27, R24, R0 ;  /* 0x000000181b1c7223 */ /* 0x000fc80000000000 */
[----:B------:R-:W-:-:S04]  /*11f0*/  FFMA R24, R23, R28, R24 ;  /* 0x0000001c17187223 */ /* 0x000fc80000000018 */
[----:B------:R-:W-:-:S04]  /*1200*/  FFMA R27, R27, R24, R0 ;  /* 0x000000181b1b7223 */ /* 0x000fc80000000000 */
[----:B------:R-:W-:-:S05]  /*1210*/  FFMA R0, R23, R27, R24 ;  /* 0x0000001b17007223 */ /* 0x000fca0000000018 */
[----:B------:R-:W-:-:S04]  /*1220*/  SHF.R.U32.HI R19, RZ, 0x17, R0 ;  /* 0x00000017ff137819 */ /* 0x000fc80000011600 */
[----:B------:R-:W-:-:S05]  /*1230*/  LOP3.LUT R19, R19, 0xff, RZ, 0xc0, !PT ;  /* 0x000000ff13137812 */ /* 0x000fca00078ec0ff */
[----:B------:R-:W-:-:S04]  /*1240*/  IMAD.IADD R19, R19, 0x1, R25 ;  /* 0x0000000113137824 */ /* 0x000fc800078e0219 */
[----:B------:R-:W-:-:S05]  /*1250*/  VIADD R22, R19, 0xffffffff ;  /* 0xffffffff13167836 */ /* 0x000fca0000000000 */
[----:B------:R-:W-:-:S13]  /*1260*/  ISETP.GE.U32.AND P0, PT, R22, 0xfe, PT ;  /* 0x000000fe1600780c */ /* 0x000fda0003f06070 */
[----:B------:R-:W-:Y:S05]  /*1270*/  @!P0 BRA `(.L_x_30) ;  /* 0x0000000000808947 */ /* 0x000fea0003800000 */
[----:B------:R-:W-:-:S13]  /*1280*/  ISETP.GT.AND P0, PT, R19, 0xfe, PT ;  /* 0x000000fe1300780c */ /* 0x000fda0003f04270 */
[----:B------:R-:W-:Y:S05]  /*1290*/  @P0 BRA `(.L_x_31) ;  /* 0x00000000006c0947 */ /* 0x000fea0003800000 */
[----:B------:R-:W-:-:S13]  /*12a0*/  ISETP.GE.AND P0, PT, R19, 0x1, PT ;  /* 0x000000011300780c */ /* 0x000fda0003f06270 */
[----:B------:R-:W-:Y:S05]  /*12b0*/  @P0 BRA `(.L_x_32) ;  /* 0x0000000000740947 */ /* 0x000fea0003800000 */
[----:B------:R-:W-:Y:S02]  /*12c0*/  ISETP.GE.AND P0, PT, R19, -0x18, PT ;  /* 0xffffffe81300780c */ /* 0x000fe40003f06270 */
[----:B------:R-:W-:-:S11]  /*12d0*/  LOP3.LUT R0, R0, 0x80000000, RZ, 0xc0, !PT ;  /* 0x8000000000007812 */ /* 0x000fd600078ec0ff */
[----:B------:R-:W-:Y:S05]  /*12e0*/  @!P0 BRA `(.L_x_32) ;  /* 0x0000000000688947 */ /* 0x000fea0003800000 */
[-CC-:B------:R-:W-:Y:S01]  /*12f0*/  FFMA.RZ R22, R23, R27.reuse, R24.reuse ;  /* 0x0000001b17167223 */ /* 0x180fe2000000c018 */
[C---:B------:R-:W-:Y:S02]  /*1300*/  ISETP.NE.AND P2, PT, R19.reuse, RZ, PT ;  /* 0x000000ff1300720c */ /* 0x040fe40003f45270 */
[----:B------:R-:W-:Y:S02]  /*1310*/  ISETP.NE.AND P1, PT, R19, RZ, PT ;  /* 0x000000ff1300720c */ /* 0x000fe40003f25270 */
[----:B------:R-:W-:Y:S01]  /*1320*/  LOP3.LUT R25, R22, 0x7fffff, RZ, 0xc0, !PT ;  /* 0x007fffff16197812 */ /* 0x000fe200078ec0ff */
[CCC-:B------:R-:W-:Y:S01]  /*1330*/  FFMA.RP R22, R23.reuse, R27.reuse, R24.reuse ;  /* 0x0000001b17167223 */ /* 0x1c0fe20000008018 */
[----:B------:R-:W-:Y:S01]  /*1340*/  FFMA.RM R23, R23, R27, R24 ;  /* 0x0000001b17177223 */ /* 0x000fe20000004018 */
[----:B------:R-:W-:Y:S01]  /*1350*/  IADD3 R24, PT, PT, R19, 0x20, RZ ;  /* 0x0000002013187810 */ /* 0x000fe20007ffe0ff */
[----:B------:R-:W-:Y:S01]  /*1360*/  IMAD.MOV R19, RZ, RZ, -R19 ;  /* 0x000000ffff137224 */ /* 0x000fe200078e0a13 */
[----:B------:R-:W-:-:S02]  /*1370*/  LOP3.LUT R25, R25, 0x800000, RZ, 0xfc, !PT ;  /* 0x0080000019197812 */ /* 0x000fc400078efcff */
[----:B------:R-:W-:Y:S02]  /*1380*/  FSETP.NEU.FTZ.AND P0, PT, R22, R23, PT ;  /* 0x000000171600720b */ /* 0x000fe40003f1d000 */
[----:B------:R-:W-:Y:S02]  /*1390*/  SHF.L.U32 R24, R25, R24, RZ ;  /* 0x0000001819187219 */ /* 0x000fe400000006ff */
[----:B------:R-:W-:Y:S02]  /*13a0*/  SEL R22, R19, RZ, P2 ;  /* 0x000000ff13167207 */ /* 0x000fe40001000000 */
[----:B------:R-:W-:Y:S02]  /*13b0*/  ISETP.NE.AND P1, PT, R24, RZ, P1 ;  /* 0x000000ff1800720c */ /* 0x000fe40000f25270 */
[----:B------:R-:W-:Y:S02]  /*13c0*/  SHF.R.U32.HI R22, RZ, R22, R25 ;  /* 0x00000016ff167219 */ /* 0x000fe40000011619 */
[----:B------:R-:W-:-:S02]  /*13d0*/  PLOP3.LUT P0, PT, P0, P1, PT, 0xf8, 0x8f ;  /* 0x00000000008f781c */ /* 0x000fc40000703f70 */
[----:B------:R-:W-:Y:S02]  /*13e0*/  SHF.R.U32.HI R24, RZ, 0x1, R22 ;  /* 0x00000001ff187819 */ /* 0x000fe40000011616 */
[----:B------:R-:W-:-:S04]  /*13f0*/  SEL R19, RZ, 0x1, !P0 ;  /* 0x00000001ff137807 */ /* 0x000fc80004000000 */
[----:B------:R-:W-:-:S04]  /*1400*/  LOP3.LUT R19, R19, 0x1, R24, 0xf8, !PT ;  /* 0x0000000113137812 */ /* 0x000fc800078ef818 */
[----:B------:R-:W-:-:S04]  /*1410*/  LOP3.LUT R19, R19, R22, RZ, 0xc0, !PT ;  /* 0x0000001613137212 */ /* 0x000fc800078ec0ff */
[----:B------:R-:W-:-:S04]  /*1420*/  IADD3 R19, PT, PT, R24, R19, RZ ;  /* 0x0000001318137210 */ /* 0x000fc80007ffe0ff */
[----:B------:R-:W-:Y:S01]  /*1430*/  LOP3.LUT R0, R19, R0, RZ, 0xfc, !PT ;  /* 0x0000000013007212 */ /* 0x000fe200078efcff */
[----:B------:R-:W-:Y:S06]  /*1440*/  BRA `(.L_x_32) ;  /* 0x0000000000107947 */ /* 0x000fec0003800000 */
.L_x_31:
[----:B------:R-:W-:-:S04]  /*1450*/  LOP3.LUT R0, R0, 0x80000000, RZ, 0xc0, !PT ;  /* 0x8000000000007812 */ /* 0x000fc800078ec0ff */
[----:B------:R-:W-:Y:S01]  /*1460*/  LOP3.LUT R0, R0, 0x7f800000, RZ, 0xfc, !PT ;  /* 0x7f80000000007812 */ /* 0x000fe200078efcff */
[----:B------:R-:W-:Y:S06]  /*1470*/  BRA `(.L_x_32) ;  /* 0x0000000000047947 */ /* 0x000fec0003800000 */
.L_x_30:
[----:B------:R-:W-:-:S07]  /*1480*/  IMAD R0, R25, 0x800000, R0 ;  /* 0x0080000019007824 */ /* 0x000fce00078e0200 */
.L_x_32:
[----:B------:R-:W-:Y:S05]  /*1490*/  BSYNC.RECONVERGENT B2 ;  /* 0x0000000000027941 */ /* 0x000fea0003800200 */
.L_x_29:
[----:B------:R-:W-:Y:S05]  /*14a0*/  BRA `(.L_x_33) ;  /* 0x0000000000207947 */ /* 0x000fea0003800000 */
.L_x_28:
[----:B------:R-:W-:-:S04]  /*14b0*/  LOP3.LUT R0, R25, 0x80000000, R24, 0x48, !PT ;  /* 0x8000000019007812 */ /* 0x000fc800078e4818 */
[----:B------:R-:W-:Y:S01]  /*14c0*/  LOP3.LUT R0, R0, 0x7f800000, RZ, 0xfc, !PT ;  /* 0x7f80000000007812 */ /* 0x000fe200078efcff */
[----:B------:R-:W-:Y:S06]  /*14d0*/  BRA `(.L_x_33) ;  /* 0x0000000000147947 */ /* 0x000fec0003800000 */
.L_x_27:
[----:B------:R-:W-:Y:S01]  /*14e0*/  LOP3.LUT R0, R25, 0x80000000, R24, 0x48, !PT ;  /* 0x8000000019007812 */ /* 0x000fe200078e4818 */
[----:B------:R-:W-:Y:S06]  /*14f0*/  BRA `(.L_x_33) ;  /* 0x00000000000c7947 */ /* 0x000fec0003800000 */
.L_x_26:
[----:B------:R-:W0:Y:S01]  /*1500*/  MUFU.RSQ R0, -QNAN ;  /* 0xffc0000000007908 */ /* 0x000e220000001400 */
[----:B------:R-:W-:Y:S05]  /*1510*/  BRA `(.L_x_33) ;  /* 0x0000000000047947 */ /* 0x000fea0003800000 */
.L_x_25:
[----:B------:R-:W-:-:S07]  /*1520*/  FADD.FTZ R0, R3, R0 ;  /* 0x0000000003007221 */ /* 0x000fce0000010000 */
.L_x_33:
[----:B------:R-:W-:Y:S05]  /*1530*/  BSYNC.RECONVERGENT B1 ;  /* 0x0000000000017941 */ /* 0x000fea0003800200 */
.L_x_23:
[----:B------:R-:W-:-:S04]  /*1540*/  HFMA2 R19, -RZ, RZ, 0, 0 ;  /* 0x00000000ff137431 */ /* 0x000fc800000001ff */
[----:B0-----:R-:W-:Y:S05]  /*1550*/  RET.REL.NODEC R18 `(sim_drift_var_thresh) ;  /* 0xffffffe812a87950 */ /* 0x001fea0003c3ffff */
.L_x_34:
        /* <DEDUP_REMOVED lines=10> */
.L_x_64:


//--------------------- .text.sim_drift           --------------------------
	.section	.text.sim_drift,"ax",@progbits
	.align	128
        .global         sim_drift
        .type           sim_drift,@function
        .size           sim_drift,(.L_x_66 - sim_drift)
        .other          sim_drift,@"STO_CUDA_ENTRY STV_DEFAULT"
sim_drift:
.text.sim_drift:
        /* <DEDUP_REMOVED lines=11> */
[----:B------:R-:W3:Y:S04]  /*00b0*/  LDG.E.64 R2, desc[UR6][R4.64+0x8] ;  /* 0x0000080604027981 */ /* 0x000ee8000c1e1b00 */
[----:B------:R-:W3:Y:S04]  /*00c0*/  LDG.E.64 R14, desc[UR6][R4.64+0x18] ;  /* 0x00001806040e7981 */ /* 0x000ee8000c1e1b00 */
[----:B------:R0:W5:Y:S01]  /*00d0*/  LDG.E.64 R8, desc[UR6][R4.64+0x28] ;  /* 0x0000280604087981 */ /* 0x000162000c1e1b00 */
[----:B------:R-:W-:Y:S01]  /*00e0*/  BSSY.RECONVERGENT B0, `(.L_x_35) ;  /* 0x000006b000007945 */ /* 0x000fe20003800200 */
[----:B--2---:R-:W-:-:S04]  /*00f0*/  SHF.R.U32.HI R0, RZ, 0x2, R17 ;  /* 0x00000002ff007819 */ /* 0x004fc80000011611 */
[----:B------:R-:W-:Y:S01]  /*0100*/  LOP3.LUT R0, R0, R17, RZ, 0x3c, !PT ;  /* 0x0000001100007212 */ /* 0x000fe200078e3cff */
[----:B----4-:R-:W-:Y:S01]  /*0110*/  IMAD.SHL.U32 R10, R7, 0x10, RZ ;  /* 0x00000010070a7824 */ /* 0x010fe200078e00ff */
[----:B---3--:R-:W-:-:S03]  /*0120*/  SHF.R.U32.HI R13, RZ, 0x2, R2 ;  /* 0x00000002ff0d7819 */ /* 0x008fc60000011602 */
[----:B------:R-:W-:Y:S01]  /*0130*/  IMAD.SHL.U32 R11, R0, 0x2, RZ ;  /* 0x00000002000b7824 */ /* 0x000fe200078e00ff */
[----:B------:R-:W-:-:S04]  /*0140*/  LOP3.LUT R2, R13, R2, RZ, 0x3c, !PT ;  /* 0x000000020d027212 */ /* 0x000fc800078e3cff */
[----:B------:R-:W-:Y:S01]  /*0150*/  LOP3.LUT R11, R7, R10, R11, 0x96, !PT ;  /* 0x0000000a070b7212 */ /* 0x000fe200078e960b */
[----:B------:R-:W1:Y:S01]  /*0160*/  LDC.64 R12, c[0x0][0x398] ;  /* 0x0000e600ff0c7b82 */ /* 0x000e620000000a00 */
[----:B------:R-:W-:Y:S02]  /*0170*/  SHF.L.U32 R17, R2, 0x1, RZ ;  /* 0x0000000102117819 */ /* 0x000fe400000006ff */
[----:B------:R-:W-:Y:S02]  /*0180*/  LOP3.LUT R10, R11, R0, RZ, 0x3c, !PT ;  /* 0x000000000b0a7212 */ /* 0x000fe400078e3cff */
[----:B------:R-:W-:Y:S02]  /*0190*/  ISETP.NE.AND P0, PT, R14, 0x1, PT ;  /* 0x000000010e00780c */ /* 0x000fe40003f05270 */
[----:B------:R-:W-:Y:S01]  /*01a0*/  IADD3 R19, PT, PT, R16, 0x587c5, R10 ;  /* 0x000587c510137810 */ /* 0x000fe20007ffe00a */
[----:B------:R-:W-:Y:S01]  /*01b0*/  IMAD.SHL.U32 R11, R10, 0x10, RZ ;  /* 0x000000100a0b7824 */ /* 0x000fe200078e00ff */
[----:B------:R-:W2:Y:S04]  /*01c0*/  LDC R0, c[0x0][0x3a0] ;  /* 0x0000e800ff007b82 */ /* 0x000ea80000000800 */
[----:B------:R-:W-:Y:S01]  /*01d0*/  LOP3.LUT R11, R2, R17, R11, 0x96, !PT ;  /* 0x00000011020b7212 */ /* 0x000fe200078e960b */
[----:B------:R-:W-:-:S02]  /*01e0*/  VIADD R2, R16, 0xb0f8a ;  /* 0x000b0f8a10027836 */ /* 0x000fc40000000000 */
[----:B------:R-:W-:Y:S01]  /*01f0*/  IMAD.MOV.U32 R17, RZ, RZ, 0x2f800000 ;  /* 0x2f800000ff117424 */ /* 0x000fe200078e00ff */
[----:B------:R-:W-:-:S04]  /*0200*/  LOP3.LUT R11, R11, R10, RZ, 0x3c, !PT ;  /* 0x0000000a0b0b7212 */ /* 0x000fc800078e3cff */
[----:B------:R-:W-:Y:S01]  /*0210*/  IADD3 R22, PT, PT, R11, R2, RZ ;  /* 0x000000020b167210 */ /* 0x000fe20007ffe0ff */
[----:B-1----:R-:W-:-:S03]  /*0220*/  FFMA R26, R12, -0.5, R21 ;  /* 0xbf0000000c1a7823 */ /* 0x002fc60000000015 */
[----:B------:R-:W-:Y:S02]  /*0230*/  I2FP.F32.U32 R24, R22 ;  /* 0x0000001600187245 */ /* 0x000fe40000201000 */
[----:B------:R-:W-:-:S03]  /*0240*/  I2FP.F32.U32 R22, R19 ;  /* 0x0000001300167245 */ /* 0x000fc60000201000 */
[-C--:B------:R-:W-:Y:S02]  /*0250*/  FFMA R21, R24, R17.reuse, 1.1641532182693481445e-10 ;  /* 0x2f00000018157423 */ /* 0x080fe40000000011 */
[----:B------:R-:W-:Y:S01]  /*0260*/  FFMA R19, R22, R17, 1.1641532182693481445e-10 ;  /* 0x2f00000016137423 */ /* 0x000fe20000000011 */
[----:B--2---:R-:W-:Y:S01]  /*0270*/  FFMA R14, R0, -0.5, R13 ;  /* 0xbf000000000e7823 */ /* 0x004fe2000000000d */
[----:B------:R-:W-:-:S03]  /*0280*/  FFMA R21, R21, R12, R26 ;  /* 0x0000000c15157223 */ /* 0x000fc6000000001a */
[----:B------:R-:W-:Y:S01]  /*0290*/  FFMA R19, R19, R0, R14 ;  /* 0x0000000013137223 */ /* 0x000fe2000000000e */
[----:B------:R-:W-:Y:S01]  /*02a0*/  FMUL R20, R21, R20 ;  /* 0x0000001415147220 */ /* 0x000fe20000400000 */
[----:B0-----:R-:W-:Y:S06]  /*02b0*/  @!P0 BRA `(.L_x_36) ;  /* 0x0000000400148947 */ /* 0x001fec0003800000 */
[----:B------:R-:W-:Y:S01]  /*02c0*/  SHF.R.U32.HI R0, RZ, 0x2, R3 ;  /* 0x00000002ff007819 */ /* 0x000fe20000011603 */
[----:B------:R-:W-:Y:S03]  /*02d0*/  BSSY.RECONVERGENT B1, `(.L_x_37) ;  /* 0x000003c000017945 */ /* 0x000fe60003800200 */
[----:B------:R-:W-:Y:S01]  /*02e0*/  LOP3.LUT R0, R0, R3, RZ, 0x3c, !PT ;  /* 0x0000000300007212 */ /* 0x000fe200078e3cff */
[----:B------:R-:W-:-:S03]  /*02f0*/  IMAD.SHL.U32 R3, R11, 0x10, RZ ;  /* 0x000000100b037824 */ /* 0x000fc600078e00ff */
[----:B------:R-:W-:-:S04]  /*0300*/  SHF.L.U32 R2, R0, 0x1, RZ ;  /* 0x0000000100027819 */ /* 0x000fc800000006ff */
[----:B------:R-:W-:Y:S01]  /*0310*/  LOP3.LUT R2, R0, R2, R3, 0x96, !PT ;  /* 0x0000000200027212 */ /* 0x000fe200078e9603 */
[----:B------:R-:W-:-:S03]  /*0320*/  HFMA2 R3, -RZ, RZ, 1.5048828125, 33.21875 ;  /* 0x3e055027ff037431 */ /* 0x000fc600000001ff */
[----:B------:R-:W-:-:S04]  /*0330*/  LOP3.LUT R12, R2, R11, RZ, 0x3c, !PT ;  /* 0x0000000b020c7212 */ /* 0x000fc800078e3cff */
[----:B------:R-:W-:-:S04]  /*0340*/  IADD3 R0, PT, PT, R16, 0x10974f, R12 ;  /* 0x0010974f10007810 */ /* 0x000fc80007ffe00c */
[----:B------:R-:W-:-:S05]  /*0350*/  I2FP.F32.U32 R0, R0 ;  /* 0x0000000000007245 */ /* 0x000fca0000201000 */
[----:B------:R-:W-:-:S05]  /*0360*/  FFMA R17, R0, R17, 1.1641532182693481445e-10 ;  /* 0x2f00000000117423 */ /* 0x000fca0000000011 */
[----:B------:R-:W-:-:S04]  /*0370*/  FSETP.GEU.AND P0, PT, R17, 1.175494350822287508e-38, PT ;  /* 0x008000001100780b */ /* 0x000fc80003f0e000 */
[----:B------:R-:W-:-:S09]  /*0380*/  FSEL R2, RZ, -23, P0 ;  /* 0xc1b80000ff027808 */ /* 0x000fd20000000000 */
[----:B------:R-:W-:-:S04]  /*0390*/  @!P0 FMUL R17, R17, 8388608 ;  /* 0x4b00000011118820 */ /* 0x000fc80000400000 */
[C---:B------:R-:W-:Y:S01]  /*03a0*/  VIADD R0, R17.reuse, 0xc0d55555 ;  /* 0xc0d5555511007836 */ /* 0x040fe20000000000 */
[----:B------:R-:W-:-:S04]  /*03b0*/  ISETP.GT.U32.AND P0, PT, R17, 0x7f7fffff, PT ;  /* 0x7f7fffff1100780c */ /* 0x000fc80003f04070 */
[----:B------:R-:W-:-:S05]  /*03c0*/  LOP3.LUT R14, R0, 0xff800000, RZ, 0xc0, !PT ;  /* 0xff800000000e7812 */ /* 0x000fca00078ec0ff */
[----:B------:R-:W-:-:S04]  /*03d0*/  IMAD.IADD R0, R17, 0x1, -R14 ;  /* 0x0000000111007824 */ /* 0x000fc800078e0a0e */
        /* <DEDUP_REMOVED lines=9> */
[----:B------:R-:W-:-:S03]  /*0470*/  I2FP.F32.S32 R3, R14 ;  /* 0x0000000e00037245 */ /* 0x000fc60000201400 */
[C---:B------:R-:W-:Y:S02]  /*0480*/  FMUL R13, R0.reuse, R13 ;  /* 0x0000000d000d7220 */ /* 0x040fe40000400000 */
[----:B------:R-:W-:Y:S01]  /*0490*/  FFMA R2, R3, 1.1920928955078125e-07, R2 ;  /* 0x3400000003027823 */ /* 0x000fe20000000002 */
[----:B------:R-:W-:Y:S01]  /*04a0*/  SHF.R.U32.HI R3, RZ, 0x2, R6 ;  /* 0x00000002ff037819 */ /* 0x000fe20000011606 */
[----:B------:R-:W-:Y:S01]  /*04b0*/  FFMA R13, R0, R13, R0 ;  /* 0x0000000d000d7223 */ /* 0x000fe20000000000 */
[----:B------:R-:W-:Y:S02]  /*04c0*/  IMAD.MOV.U32 R0, RZ, RZ, 0x7f800000 ;  /* 0x7f800000ff007424 */ /* 0x000fe400078e00ff */
[----:B------:R-:W-:Y:S01]  /*04d0*/  LOP3.LUT R3, R3, R6, RZ, 0x3c, !PT ;  /* 0x0000000603037212 */ /* 0x000fe200078e3cff */
[----:B------:R-:W-:Y:S01]  /*04e0*/  FFMA R13, R2, 0.69314718246459960938, R13 ;  /* 0x3f317218020d7823 */ /* 0x000fe2000000000d */
[----:B------:R-:W-:Y:S01]  /*04f0*/  @P0 FFMA R13, R17, R0, +INF ;  /* 0x7f800000110d0423 */ /* 0x000fe20000000000 */
[----:B------:R-:W-:-:S02]  /*0500*/  SHF.L.U32 R0, R12, 0x4, RZ ;  /* 0x000000040c007819 */ /* 0x000fc400000006ff */
[----:B------:R-:W-:Y:S02]  /*0510*/  IMAD.SHL.U32 R2, R3, 0x2, RZ ;  /* 0x0000000203027824 */ /* 0x000fe400078e00ff */
[----:B------:R-:W-:Y:S01]  /*0520*/  FMUL R13, R13, -2 ;  /* 0xc00000000d0d7820 */ /* 0x000fe20000400000 */
[----:B------:R-:W-:Y:S02]  /*0530*/  FSETP.NEU.AND P0, PT, R17, RZ, PT ;  /* 0x000000ff1100720b */ /* 0x000fe40003f0d000 */
[----:B------:R-:W-:Y:S01]  /*0540*/  LOP3.LUT R3, R3, R2, R0, 0x96, !PT ;  /* 0x0000000203037212 */ /* 0x000fe200078e9600 */
[----:B------:R-:W-:Y:S01]  /*0550*/  VIADD R2, R16, 0x161f14 ;  /* 0x00161f1410027836 */ /* 0x000fe20000000000 */
[----:B------:R-:W-:Y:S02]  /*0560*/  FSEL R14, R13, +INF , P0 ;  /* 0x7f8000000d0e7808 */ /* 0x000fe40000000000 */
[----:B------:R-:W-:Y:S02]  /*0570*/  LOP3.LUT R13, R3, R12, RZ, 0x3c, !PT ;  /* 0x0000000c030d7212 */ /* 0x000fe400078e3cff */
        /* <DEDUP_REMOVED lines=10> */
[----:B-----5:R-:W-:Y:S05]  /*0620*/  CALL.REL.NOINC `($__internal_3_$__cuda_sm20_sqrt_rn_f32_slowpath) ;  /* 0x0000000400a87944 */ /* 0x020fea0003c00000 */
[----:B------:R-:W-:Y:S01]  /*0630*/  MOV R21, R0 ;  /* 0x0000000000157202 */ /* 0x000fe20000000f00 */
[----:B------:R-:W-:Y:S06]  /*0640*/  BRA `(.L_x_39) ;  /* 0x0000000000107947 */ /* 0x000fec0003800000 */
.L_x_38:
[----:B------:R-:W-:Y:S01]  /*0650*/  FMUL.FTZ R21, R14, R17 ;  /* 0x000000110e157220 */ /* 0x000fe20000410000 */
[----:B------:R-:W-:-:S03]  /*0660*/  FMUL.FTZ R6, R17, 0.5 ;  /* 0x3f00000011067820 */ /* 0x000fc60000410000 */
[----:B------:R-:W-:-:S04]  /*0670*/  FFMA R0, -R21, R21, R14 ;  /* 0x0000001515007223 */ /* 0x000fc8000000010e */
[----:B------:R-:W-:-:S07]  /*0680*/  FFMA R21, R0, R6, R21 ;  /* 0x0000000600157223 */ /* 0x000fce0000000015 */
.L_x_39:
[----:B------:R-:W-:Y:S05]  /*0690*/  BSYNC.RECONVERGENT B1 ;  /* 0x0000000000017941 */ /* 0x000fea0003800200 */
.L_x_37:
[----:B------:R-:W-:Y:S01]  /*06a0*/  FMUL.RZ R3, R3, 0.15915493667125701904 ;  /* 0x3e22f98303037820 */ /* 0x000fe2000040c000 */
[----:B------:R-:W-:-:S03]  /*06b0*/  IMAD.MOV.U32 R14, RZ, RZ, 0x1 ;  /* 0x00000001ff0e7424 */ /* 0x000fc600078e00ff */
[----:B------:R-:W0:Y:S08]  /*06c0*/  MUFU.SIN R0, R3 ;  /* 0x0000000300007308 */ /* 0x000e300000000400 */
[----:B------:R-:W1:Y:S01]  /*06d0*/  MUFU.COS R6, R3 ;  /* 0x0000000300067308 */ /* 0x000e620000000000 */
[-C--:B0-----:R-:W-:Y:S01]  /*06e0*/  FMUL R23, R0, R21.reuse ;  /* 0x0000001500177220 */ /* 0x081fe20000400000 */
[----:B-1----:R-:W-:Y:S01]  /*06f0*/  FMUL R21, R6, R21 ;  /* 0x0000001506157220 */ /* 0x002fe20000400000 */
[----:B------:R-:W-:Y:S06]  /*0700*/  BRA `(.L_x_40) ;  /* 0x0000000000207947 */ /* 0x000fec0003800000 */
.L_x_36:
        /* <DEDUP_REMOVED lines=8> */
.L_x_40:
[----:B------:R-:W-:Y:S05]  /*0790*/  BSYNC.RECONVERGENT B0 ;  /* 0x0000000000007941 */ /* 0x000fea0003800200 */
.L_x_35:
        /* <DEDUP_REMOVED lines=11> */
[----:B-----5:R-:W-:Y:S05]  /*0850*/  CALL.REL.NOINC `($__internal_3_$__cuda_sm20_sqrt_rn_f32_slowpath) ;  /* 0x00000004001c7944 */ /* 0x020fea0003c00000 */
[----:B------:R-:W-:Y:S05]  /*0860*/  BSYNC.RECONVERGENT B0 ;  /* 0x0000000000007941 */ /* 0x000fea0003800200 */
.L_x_42:
[----:B------:R-:W-:Y:S01]  /*0870*/  IMAD.MOV.U32 R3, RZ, RZ, R0 ;  /* 0x000000ffff037224 */ /* 0x000fe200078e0000 */
[----:B------:R-:W-:Y:S06]  /*0880*/  BRA `(.L_x_43) ;  /* 0x0000000000107947 */ /* 0x000fec0003800000 */
.L_x_41:
[C---:B------:R-:W-:Y:S01]  /*0890*/  FMUL.FTZ R3, R0.reuse, UR5 ;  /* 0x0000000500037c20 */ /* 0x040fe20008410000 */
[----:B------:R-:W-:-:S03]  /*08a0*/  FMUL.FTZ R16, R0, 0.5 ;  /* 0x3f00000000107820 */ /* 0x000fc60000410000 */
[----:B------:R-:W-:-:S04]  /*08b0*/  FFMA R0, -R3, R3, UR5 ;  /* 0x0000000503007e23 */ /* 0x000fc80008000103 */
[----:B------:R-:W-:-:S07]  /*08c0*/  FFMA R3, R0, R16, R3 ;  /* 0x0000001000037223 */ /* 0x000fce0000000003 */
.L_x_43:
        /* <DEDUP_REMOVED lines=11> */
[----:B-----5:R-:W-:Y:S05]  /*0980*/  CALL.REL.NOINC `($__internal_4_$__cuda_sm3x_div_rn_noftz_f32_slowpath) ;  /* 0x00000004002c7944 */ /* 0x020fea0003c00000 */
[----:B------:R-:W-:-:S07]  /*0990*/  IMAD.MOV.U32 R23, RZ, RZ, R0 ;  /* 0x000000ffff177224 */ /* 0x000fce00078e0000 */
.L_x_45:
[----:B------:R-:W-:Y:S05]  /*09a0*/  BSYNC.RECONVERGENT B0 ;  /* 0x0000000000007941 */ /* 0x000fea0003800200 */
.L_x_44:
[----:B------:R-:W0:Y:S01]  /*09b0*/  LDCU UR5, c[0x0][0x390] ;  /* 0x00007200ff0577ac */ /* 0x000e220008000800 */
[----:B-----5:R1:W-:Y:S01]  /*09c0*/  STG.E.64 desc[UR6][R4.64+0x28], R8 ;  /* 0x0000280804007986 */ /* 0x0203e2000c101b06 */
[----:B------:R-:W2:Y:S01]  /*09d0*/  LDC.64 R16, c[0x0][0x3b0] ;  /* 0x0000ec00ff107b82 */ /* 0x000ea20000000a00 */
[----:B------:R-:W-:Y:S01]  /*09e0*/  BSSY.RECONVERGENT B0, `(.L_x_46) ;  /* 0x0000023000007945 */ /* 0x000fe20003800200 */
[----:B------:R-:W3:Y:S01]  /*09f0*/  LDCU UR4, c[0x0][0x3a8] ;  /* 0x00007500ff0477ac */ /* 0x000ee20008000800 */
[----:B------:R-:W-:Y:S01]  /*0a00*/  FFMA R0, R6, R23, 1 ;  /* 0x3f80000006007423 */ /* 0x000fe20000000017 */
[----:B------:R-:W4:Y:S01]  /*0a10*/  LDCU UR8, c[0x0][0x3a4] ;  /* 0x00007480ff0877ac */ /* 0x000f220008000800 */
[----:B0-----:R-:W-:-:S04]  /*0a20*/  FSETP.GEU.AND P0, PT, R20, UR5, PT ;  /* 0x0000000514007c0b */ /* 0x001fc8000bf0e000 */
[----:B------:R-:W-:Y:S01]  /*0a30*/  FSETP.LEU.OR P0, PT, R20, RZ, P0 ;  /* 0x000000ff1400720b */ /* 0x000fe2000070b400 */
[----:B---3--:R-:W-:-:S12]  /*0a40*/  FMUL R3, R3, UR4 ;  /* 0x0000000403037c20 */ /* 0x008fd80008400000 */
[----:B-1--4-:R-:W-:Y:S05]  /*0a50*/  @P0 BRA `(.L_x_47) ;  /* 0x00000000006c0947 */ /* 0x012fea0003800000 */
[----:B------:R-:W-:Y:S01]  /*0a60*/  MOV R6, R7 ;  /* 0x0000000700067202 */ /* 0x000fe20000000f00 */
[----:B------:R-:W-:-:S07]  /*0a70*/  FMUL R0, R0, 0.5 ;  /* 0x3f00000000007820 */ /* 0x000fce0000400000 */
.L_x_48:
[----:B------:R-:W-:Y:S01]  /*0a80*/  SHF.R.U32.HI R7, RZ, 0x2, R6 ;  /* 0x00000002ff077819 */ /* 0x000fe20000011606 */
[----:B------:R-:W-:Y:S01]  /*0a90*/  FADD R19, R19, UR8 ;  /* 0x0000000813137e21 */ /* 0x000fe20008000000 */
[----:B------:R-:W-:Y:S02]  /*0aa0*/  IADD3 R2, PT, PT, R2, 0x587c5, RZ ;  /* 0x000587c502027810 */ /* 0x000fe40007ffe0ff */
[----:B------:R-:W-:Y:S01]  /*0ab0*/  LOP3.LUT R7, R7, R6, RZ, 0x3c, !PT ;  /* 0x0000000607077212 */ /* 0x000fe200078e3cff */
[----:B------:R-:W-:-:S04]  /*0ac0*/  IMAD.SHL.U32 R6, R13, 0x10, RZ ;  /* 0x000000100d067824 */ /* 0x000fc800078e00ff */
[----:B------:R-:W-:-:S05]  /*0ad0*/  IMAD.SHL.U32 R8, R7, 0x2, RZ ;  /* 0x0000000207087824 */ /* 0x000fca00078e00ff */
[----:B------:R-:W-:-:S04]  /*0ae0*/  LOP3.LUT R6, R13, R6, R8, 0x96, !PT ;  /* 0x000000060d067212 */ /* 0x000fc800078e9608 */
[----:B------:R-:W-:Y:S01]  /*0af0*/  LOP3.LUT R9, R6, R7, RZ, 0x3c, !PT ;  /* 0x0000000706097212 */ /* 0x000fe200078e3cff */
[----:B------:R-:W-:-:S04]  /*0b00*/  IMAD.MOV.U32 R7, RZ, RZ, 0x2f800000 ;  /* 0x2f800000ff077424 */ /* 0x000fc800078e00ff */
[----:B------:R-:W-:-:S05]  /*0b10*/  IMAD.IADD R6, R9, 0x1, R2 ;  /* 0x0000000109067824 */ /* 0x000fca00078e0202 */
[----:B------:R-:W-:-:S05]  /*0b20*/  I2FP.F32.U32 R6, R6 ;  /* 0x0000000600067245 */ /* 0x000fca0000201000 */
[----:B------:R-:W-:Y:S01]  /*0b30*/  FFMA R7, R6, R7, 1.1641532182693481445e-10 ;  /* 0x2f00000006077423 */ /* 0x000fe20000000007 */
[----:B------:R-:W-:-:S04]  /*0b40*/  MOV R6, R10 ;  /* 0x0000000a00067202 */ /* 0x000fc80000000f00 */
[----:B------:R-:W-:-:S04]  /*0b50*/  FSETP.GEU.AND P0, PT, R7, R0, PT ;  /* 0x000000000700720b */ /* 0x000fc80003f0e000 */
[----:B------:R-:W-:-:S04]  /*0b60*/  FSEL R7, R3, -R3, !P0 ;  /* 0x8000000303077208 */ /* 0x000fc80004000000 */
[----:B------:R-:W-:Y:S01]  /*0b70*/  FSETP.GT.AND P1, PT, R20, -R7, PT ;  /* 0x800000071400720b */ /* 0x000fe20003f24000 */
[----:B------:R-:W-:Y:S01]  /*0b80*/  FADD R8, R7, R20 ;  /* 0x0000001407087221 */ /* 0x000fe20000000000 */
[----:B------:R-:W-:Y:S02]  /*0b90*/  IMAD.MOV.U32 R7, RZ, RZ, R10 ;  /* 0x000000ffff077224 */ /* 0x000fe400078e000a */
[----:B------:R-:W-:Y:S01]  /*0ba0*/  IMAD.MOV.U32 R10, RZ, RZ, R11 ;  /* 0x000000ffff0a7224 */ /* 0x000fe200078e000b */
[----:B------:R-:W-:Y:S01]  /*0bb0*/  MOV R11, R12 ;  /* 0x0000000c000b7202 */ /* 0x000fe20000000f00 */
[----:B------:R-:W-:Y:S01]  /*0bc0*/  IMAD.MOV.U32 R12, RZ, RZ, R13 ;  /* 0x000000ffff0c7224 */ /* 0x000fe200078e000d */
[----:B------:R-:W-:Y:S01]  /*0bd0*/  FSETP.GEU.AND P0, PT, R8, UR5, PT ;  /* 0x0000000508007c0b */ /* 0x000fe2000bf0e000 */
[----:B------:R-:W-:Y:S01]  /*0be0*/  IMAD.MOV.U32 R13, RZ, RZ, R9 ;  /* 0x000000ffff0d7224 */ /* 0x000fe200078e0009 */
[----:B------:R-:W-:-:S11]  /*0bf0*/  MOV R20, R8 ;  /* 0x0000000800147202 */ /* 0x000fd60000000f00 */
[----:B------:R-:W-:Y:S05]  /*0c00*/  @!P0 BRA P1, `(.L_x_48) ;  /* 0xfffffffc009c8947 */ /* 0x000fea000083ffff */
.L_x_47:
[----:B------:R-:W-:Y:S05]  /*0c10*/  BSYNC.RECONVERGENT B0 ;  /* 0x0000000000007941 */ /* 0x000fea0003800200 */
.L_x_46:
[----:B------:R-:W-:Y:S01]  /*0c20*/  FSETP.GTU.AND P0, PT, R20, RZ, PT ;  /* 0x000000ff1400720b */ /* 0x000fe20003f0c000 */
[----:B------:R-:W-:Y:S01]  /*0c30*/  IMAD.MOV.U32 R3, RZ, RZ, R7 ;  /* 0x000000ffff037224 */ /* 0x000fe200078e0007 */
[----:B------:R-:W-:Y:S01]  /*0c40*/  STG.E desc[UR6][R4.64+0x20], R21 ;  /* 0x0000201504007986 */ /* 0x000fe2000c101906 */
[----:B--2---:R-:W-:Y:S01]  /*0c50*/  IMAD.WIDE R16, R18, 0x4, R16 ;  /* 0x0000000412107825 */ /* 0x004fe200078e0210 */
[----:B------:R-:W-:Y:S02]  /*0c60*/  FSEL R19, R19, -R19, P0 ;  /* 0x8000001313137208 */ /* 0x000fe40000000000 */
[----:B------:R-:W-:Y:S04]  /*0c70*/  STG.E.64 desc[UR6][R4.64+0x18], R14 ;  /* 0x0000180e04007986 */ /* 0x000fe8000c101b06 */
[----:B------:R-:W-:Y:S04]  /*0c80*/  STG.E.64 desc[UR6][R4.64+0x8], R10 ;  /* 0x0000080a04007986 */ /* 0x000fe8000c101b06 */
[----:B------:R-:W-:Y:S04]  /*0c90*/  STG.E.64 desc[UR6][R4.64+0x10], R12 ;  /* 0x0000100c04007986 */ /* 0x000fe8000c101b06 */
[----:B------:R-:W-:Y:S04]  /*0ca0*/  STG.E.64 desc[UR6][R4.64], R2 ;  /* 0x0000000204007986 */ /* 0x000fe8000c101b06 */
[----:B------:R-:W-:Y:S01]  /*0cb0*/  STG.E desc[UR6][R16.64], R19 ;  /* 0x0000001310007986 */ /* 0x000fe2000c101906 */
[----:B------:R-:W-:Y:S05]  /*0cc0*/  EXIT ;  /* 0x000000000000794d */ /* 0x000fea0003800000 */
        .weak           $__internal_3_$__cuda_sm20_sqrt_rn_f32_slowpath
        .type           $__internal_3_$__cuda_sm20_sqrt_rn_f32_slowpath,@function
        .size           $__internal_3_$__cuda_sm20_sqrt_rn_f32_slowpath,($__internal_4_$__cuda_sm3x_div_rn_noftz_f32_slowpath - $__internal_3_$__cuda_sm20_sqrt_rn_f32_slowpath)
$__internal_3_$__cuda_sm20_sqrt_rn_f32_slowpath:
        /* <DEDUP_REMOVED lines=19> */
.L_x_49:
[----:B------:R-:W-:Y:S01]  /*0e00*/  IMAD.MOV.U32 R0, RZ, RZ, R16 ;  /* 0x000000ffff007224 */ /* 0x000fe200078e0010 */
[----:B------:R-:W-:Y:S01]  /*0e10*/  MOV R16, R25 ;  /* 0x0000001900107202 */ /* 0x000fe20000000f00 */
[----:B------:R-:W-:-:S04]  /*0e20*/  IMAD.MOV.U32 R17, RZ, RZ, 0x0 ;  /* 0x00000000ff117424 */ /* 0x000fc800078e00ff */
[----:B------:R-:W-:Y:S05]  /*0e30*/  RET.REL.NODEC R16 `(sim_drift) ;  /* 0xfffffff010707950 */ /* 0x000fea0003c3ffff */
        .weak           $__internal_4_$__cuda_sm3x_div_rn_noftz_f32_slowpath
        .type           $__internal_4_$__cuda_sm3x_div_rn_noftz_f32_slowpath,@function
        .size           $__internal_4_$__cuda_sm3x_div_rn_noftz_f32_slowpath,(.L_x_66 - $__internal_4_$__cuda_sm3x_div_rn_noftz_f32_slowpath)
$__internal_4_$__cuda_sm3x_div_rn_noftz_f32_slowpath:
        /* <DEDUP_REMOVED lines=38> */
.L_x_51:
        /* <DEDUP_REMOVED lines=51> */
.L_x_58:
[----:B------:R-:W-:-:S04]  /*13d0*/  LOP3.LUT R0, R0, 0x80000000, RZ, 0xc0, !PT ;  /* 0x8000000000007812 */ /* 0x000fc800078ec0ff */
[----:B------:R-:W-:Y:S01]  /*13e0*/  LOP3.LUT R0, R0, 0x7f800000, RZ, 0xfc, !PT ;  /* 0x7f80000000007812 */ /* 0x000fe200078efcff */
[----:B------:R-:W-:Y:S06]  /*13f0*/  BRA `(.L_x_59) ;  /* 0x0000000000047947 */ /* 0x000fec0003800000 */
.L_x_57:
[----:B------:R-:W-:-:S07]  /*1400*/  IMAD R0, R25, 0x800000, R0 ;  /* 0x0080000019007824 */ /* 0x000fce00078e0200 */
.L_x_59:
[----:B------:R-:W-:Y:S05]  /*1410*/  BSYNC.RECONVERGENT B2 ;  /* 0x0000000000027941 */ /* 0x000fea0003800200 */
.L_x_56:
[----:B------:R-:W-:Y:S05]  /*1420*/  BRA `(.L_x_60) ;  /* 0x0000000000207947 */ /* 0x000fea0003800000 */
.L_x_55:
[----:B------:R-:W-:-:S04]  /*1430*/  LOP3.LUT R0, R25, 0x80000000, R24, 0x48, !PT ;  /* 0x8000000019007812 */ /* 0x000fc800078e4818 */
[----:B------:R-:W-:Y:S01]  /*1440*/  LOP3.LUT R0, R0, 0x7f800000, RZ, 0xfc, !PT ;  /* 0x7f80000000007812 */ /* 0x000fe200078efcff */
[----:B------:R-:W-:Y:S06]  /*1450*/  BRA `(.L_x_60) ;  /* 0x0000000000147947 */ /* 0x000fec0003800000 */
.L_x_54:
[----:B------:R-:W-:Y:S01]  /*1460*/  LOP3.LUT R0, R25, 0x80000000, R24, 0x48, !PT ;  /* 0x8000000019007812 */ /* 0x000fe200078e4818 */
[----:B------:R-:W-:Y:S06]  /*1470*/  BRA `(.L_x_60) ;  /* 0x00000000000c7947 */ /* 0x000fec0003800000 */
.L_x_53:
[----:B------:R-:W0:Y:S01]  /*1480*/  MUFU.RSQ R0, -QNAN ;  /* 0xffc0000000007908 */ /* 0x000e220000001400 */
[----:B------:R-:W-:Y:S05]  /*1490*/  BRA `(.L_x_60) ;  /* 0x0000000000047947 */ /* 0x000fea0003800000 */
.L_x_52:
[----:B------:R-:W-:-:S07]  /*14a0*/  FADD.FTZ R0, R3, R0 ;  /* 0x0000000003007221 */ /* 0x000fce0000010000 */
.L_x_60:
[----:B------:R-:W-:Y:S05]  /*14b0*/  BSYNC.RECONVERGENT B1 ;  /* 0x0000000000017941 */ /* 0x000fea0003800200 */
.L_x_50:
[----:B------:R-:W-:-:S04]  /*14c0*/  HFMA2 R17, -RZ, RZ, 0, 0 ;  /* 0x00000000ff117431 */ /* 0x000fc800000001ff */
[----:B0-----:R-:W-:Y:S05]  /*14d0*/  RET.REL.NODEC R16 `(sim_drift) ;  /* 0xffffffe810c87950 */ /* 0x001fea0003c3ffff */
.L_x_61:
        /* <DEDUP_REMOVED lines=10> */
.L_x_66:


//--------------------- .nv.global.init           --------------------------
	.section	.nv.global.init,"aw",@progbits
	.align	4
.nv.global.init:
	.type		mrg32k3aM1SubSeq,@object
	.size		mrg32k3aM1SubSeq,(mrg32k3aM2SubSeq - mrg32k3aM1SubSeq)
mrg32k3aM1SubSeq:
        /*0000*/ 	.byte	0x0b, 0xcc, 0xee, 0x04, 0x73, 0x29, 0x8b, 0x6f, 0xf6, 0x53, 0x03, 0xf6, 0x23, 0xf6, 0xea, 0xda
        /* <DEDUP_REMOVED lines=125> */
	.type		mrg32k3aM2SubSeq,@object
	.size		mrg32k3aM2SubSeq,(mrg32k3aM1 - mrg32k3aM2SubSeq)
mrg32k3aM2SubSeq:
        /* <DEDUP_REMOVED lines=126> */
	.type		mrg32k3aM1,@object
	.size		mrg32k3aM1,(mrg32k3aM1Seq - mrg32k3aM1)
mrg32k3aM1:
        /* <DEDUP_REMOVED lines=144> */
	.type		mrg32k3aM1Seq,@object
	.size		mrg32k3aM1Seq,(mrg32k3aM2 - mrg32k3aM1Seq)
mrg32k3aM1Seq:
        /* <DEDUP_REMOVED lines=144> */
	.type		mrg32k3aM2,@object
	.size		mrg32k3aM2,(mrg32k3aM2Seq - mrg32k3aM2)
mrg32k3aM2:
        /* <DEDUP_REMOVED lines=144> */
	.type		mrg32k3aM2Seq,@object
	.size		mrg32k3aM2Seq,(precalc_xorwow_matrix - mrg32k3aM2Seq)
mrg32k3aM2Seq:
        /* <DEDUP_REMOVED lines=144> */
	.type		precalc_xorwow_matrix,@object
	.size		precalc_xorwow_matrix,(precalc_xorwow_offset_matrix - precalc_xorwow_matrix)
precalc_xorwow_matrix:
        /* <DEDUP_REMOVED lines=6400> */
	.type		precalc_xorwow_offset_matrix,@object
	.size		precalc_xorwow_offset_matrix,(.L_1 - precalc_xorwow_offset_matrix)
precalc_xorwow_offset_matrix:
        /* <DEDUP_REMOVED lines=6400> */
.L_1:


//--------------------- .nv.shared.reserved.0     --------------------------
	.section	.nv.shared.reserved.0,"aw",@nobits
	.weak		__nv_reservedSMEM_offset_0_alias
	.size		__nv_reservedSMEM_offset_0_alias, 0, 64
	.other		__nv_reservedSMEM_offset_0_alias,@"STO_CUDA_RESERVED_SHARED STV_DEFAULT"
__nv_reservedSMEM_offset_0_alias:
	.zero		0
	.zero		64


//--------------------- .nv.constant0.fill_normal --------------------------
	.section	.nv.constant0.fill_normal,"a",@progbits
	.sectionflags	@""
	.align	4
.nv.constant0.fill_normal:
	.zero		912


//--------------------- .nv.constant0.sim_drift_var_thresh --------------------------
	.section	.nv.constant0.sim_drift_var_thresh,"a",@progbits
	.sectionflags	@""
	.align	4
.nv.constant0.sim_drift_var_thresh:
	.zero		960


//--------------------- .nv.constant0.sim_drift   --------------------------
	.section	.nv.constant0.sim_drift,"a",@progbits
	.sectionflags	@""
	.align	4
.nv.constant0.sim_drift:
	.zero		952


//--------------------- SYMBOLS --------------------------

	.type		.nv.reservedSmem.offset0,@object
	.size		.nv.reservedSmem.offset0,0x4
